	.headerflags	@"EF_CUDA_TEXMODE_UNIFIED EF_CUDA_64BIT_ADDRESS EF_CUDA_SM86 EF_CUDA_VIRTUAL_SM(EF_CUDA_SM86)"
	.elftype	@"ET_EXEC"


//--------------------- .nv.info                  --------------------------
	.section	.nv.info,"",@"SHT_CUDA_INFO"
	.align	4


	//----- nvinfo : EIATTR_REGCOUNT
	.align		4
        /*0000*/ 	.byte	0x04, 0x2f
        /*0002*/ 	.short	(.L_1 - .L_0)
	.align		4
.L_0:
        /*0004*/ 	.word	index@(triton_mm)
        /*0008*/ 	.word	0x000000a8


	//----- nvinfo : EIATTR_MAX_STACK_SIZE
	.align		4
.L_1:
        /*000c*/ 	.byte	0x04, 0x23
        /*000e*/ 	.short	(.L_3 - .L_2)
	.align		4
.L_2:
        /*0010*/ 	.word	index@(triton_mm)
        /*0014*/ 	.word	0x00000000


	//----- nvinfo : EIATTR_MIN_STACK_SIZE
	.align		4
.L_3:
        /*0018*/ 	.byte	0x04, 0x12
        /*001a*/ 	.short	(.L_5 - .L_4)
	.align		4
.L_4:
        /*001c*/ 	.word	index@(triton_mm)
        /*0020*/ 	.word	0x00000000


	//----- nvinfo : EIATTR_FRAME_SIZE
	.align		4
.L_5:
        /*0024*/ 	.byte	0x04, 0x11
        /*0026*/ 	.short	(.L_7 - .L_6)
	.align		4
.L_6:
        /*0028*/ 	.word	index@(triton_mm)
        /*002c*/ 	.word	0x00000000
.L_7:


//--------------------- .nv.info.triton_mm        --------------------------
	.section	.nv.info.triton_mm,"",@"SHT_CUDA_INFO"
	.align	4


	//----- nvinfo : EIATTR_CUDA_API_VERSION
	.align		4
        /*0000*/ 	.byte	0x04, 0x37
        /*0002*/ 	.short	(.L_9 - .L_8)
.L_8:
        /*0004*/ 	.word	0x0000007b


	//----- nvinfo : EIATTR_SW2861232_WAR
	.align		4
.L_9:
        /*0008*/ 	.byte	0x01, 0x35
	.zero		2


	//----- nvinfo : EIATTR_PARAM_CBANK
	.align		4
        /*000c*/ 	.byte	0x04, 0x0a
        /*000e*/ 	.short	(.L_11 - .L_10)
	.align		4
.L_10:
        /*0010*/ 	.word	index@(.nv.constant0.triton_mm)
        /*0014*/ 	.short	0x0160
        /*0016*/ 	.short	0x0024


	//----- nvinfo : EIATTR_CBANK_PARAM_SIZE
	.align		4
.L_11:
        /*0018*/ 	.byte	0x03, 0x19
        /*001a*/ 	.short	0x0024


	//----- nvinfo : EIATTR_KPARAM_INFO
	.align		4
        /*001c*/ 	.byte	0x04, 0x17
        /*001e*/ 	.short	(.L_13 - .L_12)
.L_12:
        /*0020*/ 	.word	0x00000000
        /*0024*/ 	.short	0x0004
        /*0026*/ 	.short	0x0020
        /*0028*/ 	.byte	0x00, 0xf0, 0x11, 0x00


	//----- nvinfo : EIATTR_KPARAM_INFO
	.align		4
.L_13:
        /*002c*/ 	.byte	0x04, 0x17
        /*002e*/ 	.short	(.L_15 - .L_14)
.L_14:
        /*0030*/ 	.word	0x00000000
        /*0034*/ 	.short	0x0003
        /*0036*/ 	.short	0x0018
        /*0038*/ 	.byte	0x00, 0xf0, 0x21, 0x00


	//----- nvinfo : EIATTR_KPARAM_INFO
	.align		4
.L_15:
        /*003c*/ 	.byte	0x04, 0x17
        /*003e*/ 	.short	(.L_17 - .L_16)
.L_16:
        /*0040*/ 	.word	0x00000000
        /*0044*/ 	.short	0x0002
        /*0046*/ 	.short	0x0010
        /*0048*/ 	.byte	0x00, 0xf0, 0x21, 0x00


	//----- nvinfo : EIATTR_KPARAM_INFO
	.align		4
.L_17:
        /*004c*/ 	.byte	0x04, 0x17
        /*004e*/ 	.short	(.L_19 - .L_18)
.L_18:
        /*0050*/ 	.word	0x00000000
        /*0054*/ 	.short	0x0001
        /*0056*/ 	.short	0x0008
        /*0058*/ 	.byte	0x00, 0xf0, 0x21, 0x00


	//----- nvinfo : EIATTR_KPARAM_INFO
	.align		4
.L_19:
        /*005c*/ 	.byte	0x04, 0x17
        /*005e*/ 	.short	(.L_21 - .L_20)
.L_20:
        /*0060*/ 	.word	0x00000000
        /*0064*/ 	.short	0x0000
        /*0066*/ 	.short	0x0000
        /*0068*/ 	.byte	0x00, 0xf0, 0x21, 0x00


	//----- nvinfo : EIATTR_MAXREG_COUNT
	.align		4
.L_21:
        /*006c*/ 	.byte	0x03, 0x1b
        /*006e*/ 	.short	0x00ff


	//----- nvinfo : EIATTR_EXIT_INSTR_OFFSETS
	.align		4
        /*0070*/ 	.byte	0x04, 0x1c
        /*0072*/ 	.short	(.L_23 - .L_22)


	//   ....[0]....
.L_22:
        /*0074*/ 	.word	0x00000040


	//   ....[1]....
        /*0078*/ 	.word	0x0000b4b0


	//   ....[2]....
        /*007c*/ 	.word	0x0000b4d0


	//----- nvinfo : EIATTR_MAX_THREADS
	.align		4
.L_23:
        /*0080*/ 	.byte	0x04, 0x05
        /*0082*/ 	.short	(.L_25 - .L_24)
.L_24:
        /*0084*/ 	.word	0x00000080
        /*0088*/ 	.word	0x00000001
        /*008c*/ 	.word	0x00000001
.L_25:


//--------------------- .nv.rel.action            --------------------------
	.section	.nv.rel.action,"",@"SHT_CUDA_RELOCINFO"
	.align	8
	.sectionentsize	8
        /*0000*/ 	.byte	0x73, 0x00, 0x00, 0x00, 0x00, 0x00, 0x00, 0x00, 0x00, 0x00, 0x00, 0x11, 0x25, 0x00, 0x05, 0x36


//--------------------- .nv.constant0.triton_mm   --------------------------
	.section	.nv.constant0.triton_mm,"a",@progbits
	.align	4
.nv.constant0.triton_mm:
	.zero		388


//--------------------- .text.triton_mm           --------------------------
	.section	.text.triton_mm,"ax",@progbits
	.sectionflags	@"SHF_BARRIERS=1"
	.sectioninfo	@"SHI_REGISTERS=168"
	.align	128
        .global         triton_mm
        .type           triton_mm,@function
        .size           triton_mm,(.L_x_3 - triton_mm)
        .other          triton_mm,@"STO_CUDA_ENTRY STV_DEFAULT"
triton_mm:
.text.triton_mm:
[----:B------:R-:W-:-:S02]  /*0000*/  MOV R1, c[0x0][0x28] ;  /* 0x00000a0000017a02 */ /* 0x000fc40000000f00 */
[----:B------:R-:W-:-:S05]  /*0010*/  MOV R0, c[0x0][0x180] ;  /* 0x0000600000007a02 */ /* 0x000fca0000000f00 */
[----:B------:R-:W-:-:S05]  /*0020*/  IMAD R2, R0, 0x1900, RZ ;  /* 0x0000190000027824 */ /* 0x000fca00078e02ff */
[----:B------:R-:W-:-:S13]  /*0030*/  ISETP.NE.AND P0, PT, R2, RZ, PT ;  /* 0x000000ff0200720c */ /* 0x000fda0003f05270 */
[----:B------:R-:W-:Y:S05]  /*0040*/  @!P0 EXIT ;  /* 0x000000000000894d */ /* 0x000fea0003800000 */
[----:B------:R-:W1:Y:S01]  /*0050*/  S2R R10, SR_CTAID.X ;  /* 0x00000000000a7919 */ /* 0x000e620000002500 */
[----:B------:R-:W-:Y:S01]  /*0060*/  IMAD R0, R0, 0x32, RZ ;  /* 0x0000003200007824 */ /* 0x000fe200078e02ff */
[----:B------:R-:W-:Y:S01]  /*0070*/  MOV R29, 0x4 ;  /* 0x00000004001d7802 */ /* 0x000fe20000000f00 */
[----:B------:R-:W-:Y:S01]  /*0080*/  ULDC.64 UR8, c[0x0][0x118] ;  /* 0x0000460000087ab9 */ /* 0x000fe20000000a00 */
[----:B------:R-:W2:Y:S01]  /*0090*/  S2R R20, SR_TID.X ;  /* 0x0000000000147919 */ /* 0x000ea20000002100 */
[----:B------:R-:W-:Y:S01]  /*00a0*/  MOV R119, 0x1 ;  /* 0x0000000100777802 */ /* 0x000fe20000000f00 */
[----:B------:R-:W-:Y:S01]  /*00b0*/  CS2R R92, SRZ ;  /* 0x00000000005c7805 */ /* 0x000fe2000001ff00 */
[----:B------:R-:W-:Y:S01]  /*00c0*/  IADD3 R2, R0, 0x7f, RZ ;  /* 0x0000007f00027810 */ /* 0x000fe20007ffe0ff */
[----:B------:R-:W-:Y:S01]  /*00d0*/  CS2R R94, SRZ ;  /* 0x00000000005e7805 */ /* 0x000fe2000001ff00 */
[----:B------:R-:W-:Y:S01]  /*00e0*/  IABS R15, R0 ;  /* 0x00000000000f7213 */ /* 0x000fe20000000000 */
[----:B------:R-:W-:Y:S01]  /*00f0*/  CS2R R96, SRZ ;  /* 0x0000000000607805 */ /* 0x000fe2000001ff00 */
[----:B------:R-:W-:Y:S01]  /*0100*/  MOV R123, 0xffffffe0 ;  /* 0xffffffe0007b7802 */ /* 0x000fe20000000f00 */
[----:B------:R-:W-:Y:S01]  /*0110*/  CS2R R98, SRZ ;  /* 0x0000000000627805 */ /* 0x000fe2000001ff00 */
        /* <DEDUP_REMOVED lines=11> */
[----:B-1----:R-:W-:Y:S01]  /*01d0*/  SHF.R.S32.HI R3, RZ, 0x1f, R10 ;  /* 0x0000001fff037819 */ /* 0x002fe2000001140a */
[----:B------:R-:W-:Y:S01]  /*01e0*/  CS2R R70, SRZ ;  /* 0x0000000000467805 */ /* 0x000fe2000001ff00 */
[-C--:B------:R-:W-:Y:S01]  /*01f0*/  IABS R12, R10.reuse ;  /* 0x0000000a000c7213 */ /* 0x080fe20000000000 */
[----:B------:R-:W-:Y:S01]  /*0200*/  CS2R R72, SRZ ;  /* 0x0000000000487805 */ /* 0x000fe2000001ff00 */
[----:B------:R-:W-:Y:S01]  /*0210*/  LEA.HI R4, R3, R10, RZ, 0x4 ;  /* 0x0000000a03047211 */ /* 0x000fe200078f20ff */
[----:B------:R-:W-:Y:S01]  /*0220*/  CS2R R74, SRZ ;  /* 0x00000000004a7805 */ /* 0x000fe2000001ff00 */
[----:B------:R-:W-:Y:S01]  /*0230*/  SHF.R.S32.HI R3, RZ, 0x1f, R2 ;  /* 0x0000001fff037819 */ /* 0x000fe20000011402 */
[----:B------:R-:W-:Y:S01]  /*0240*/  CS2R R64, SRZ ;  /* 0x0000000000407805 */ /* 0x000fe2000001ff00 */
[----:B------:R-:W-:Y:S01]  /*0250*/  SHF.R.S32.HI R5, RZ, 0x4, R4 ;  /* 0x00000004ff057819 */ /* 0x000fe20000011404 */
[----:B------:R-:W-:Y:S01]  /*0260*/  CS2R R66, SRZ ;  /* 0x0000000000427805 */ /* 0x000fe2000001ff00 */
[----:B------:R-:W-:Y:S01]  /*0270*/  LEA.HI R3, R3, R2, RZ, 0x7 ;  /* 0x0000000203037211 */ /* 0x000fe200078f38ff */
[----:B------:R-:W-:Y:S01]  /*0280*/  CS2R R108, SRZ ;  /* 0x00000000006c7805 */ /* 0x000fe2000001ff00 */
[----:B------:R-:W-:Y:S01]  /*0290*/  SHF.L.U32 R6, R5, 0x3, RZ ;  /* 0x0000000305067819 */ /* 0x000fe200000006ff */
[----:B------:R-:W-:Y:S01]  /*02a0*/  CS2R R110, SRZ ;  /* 0x00000000006e7805 */ /* 0x000fe2000001ff00 */
[----:B------:R-:W-:Y:S01]  /*02b0*/  LOP3.LUT R4, R4, 0xfffffff0, RZ, 0xc0, !PT ;  /* 0xfffffff004047812 */ /* 0x000fe200078ec0ff */
[----:B------:R-:W-:Y:S01]  /*02c0*/  UMOV UR4, URZ ;  /* 0x0000003f00047c82 */ /* 0x000fe20008000000 */
[----:B------:R-:W-:Y:S01]  /*02d0*/  LEA.HI.SX32 R3, R3, -R6, 0x19 ;  /* 0x8000000603037211 */ /* 0x000fe200078fcaff */
[----:B------:R-:W-:Y:S01]  /*02e0*/  UMOV UR6, URZ ;  /* 0x0000003f00067c82 */ /* 0x000fe20008000000 */
[----:B------:R-:W-:Y:S01]  /*02f0*/  IADD3 R4, -R4, R10, RZ ;  /* 0x0000000a04047210 */ /* 0x000fe20007ffe1ff */
[----:B------:R-:W-:Y:S01]  /*0300*/  UMOV UR7, URZ ;  /* 0x0000003f00077c82 */ /* 0x000fe20008000000 */
[----:B------:R-:W-:Y:S01]  /*0310*/  IMNMX R5, R3, 0x8, PT ;  /* 0x0000000803057817 */ /* 0x000fe20003800200 */
[----:B------:R-:W-:Y:S01]  /*0320*/  UMOV UR5, URZ ;  /* 0x0000003f00057c82 */ /* 0x000fe20008000000 */
[----:B------:R-:W-:-:S02]  /*0330*/  ISETP.GE.AND P1, PT, R10, RZ, PT ;  /* 0x000000ff0a00720c */ /* 0x000fc40003f26270 */
[-C--:B------:R-:W-:Y:S02]  /*0340*/  IABS R11, R5.reuse ;  /* 0x00000005000b7213 */ /* 0x080fe40000000000 */
[----:B------:R-:W-:Y:S02]  /*0350*/  IABS R13, R5 ;  /* 0x00000005000d7213 */ /* 0x000fe40000000000 */
[----:B------:R-:W1:Y:S01]  /*0360*/  I2F.RP R7, R11 ;  /* 0x0000000b00077306 */ /* 0x000e620000209400 */
[C---:B--2---:R-:W-:Y:S02]  /*0370*/  SHF.L.U32 R122, R20.reuse, 0x2, RZ ;  /* 0x00000002147a7819 */ /* 0x044fe400000006ff */
[----:B------:R-:W-:-:S04]  /*0380*/  SHF.L.U32 R120, R20, 0x3, RZ ;  /* 0x0000000314787819 */ /* 0x000fc800000006ff */
[----:B------:R-:W-:Y:S01]  /*0390*/  LOP3.LUT R120, R120, 0xf80, RZ, 0xc0, !PT ;  /* 0x00000f8078787812 */ /* 0x000fe200078ec0ff */
[----:B-1----:R-:W1:Y:S02]  /*03a0*/  MUFU.RCP R7, R7 ;  /* 0x0000000700077308 */ /* 0x002e640000001000 */
[----:B-1----:R-:W-:-:S06]  /*03b0*/  IADD3 R2, R7, 0xffffffe, RZ ;  /* 0x0ffffffe07027810 */ /* 0x002fcc0007ffe0ff */
[----:B------:R-:W1:Y:S08]  /*03c0*/  I2F.RP R7, R15 ;  /* 0x0000000f00077306 */ /* 0x000e700000209400 */
[----:B------:R2:W3:Y:S08]  /*03d0*/  F2I.FTZ.U32.TRUNC.NTZ R3, R2 ;  /* 0x0000000200037305 */ /* 0x0004f0000021f000 */
[----:B-1----:R-:W1:Y:S01]  /*03e0*/  MUFU.RCP R7, R7 ;  /* 0x0000000700077308 */ /* 0x002e620000001000 */
[----:B--2---:R-:W-:-:S02]  /*03f0*/  MOV R2, RZ ;  /* 0x000000ff00027202 */ /* 0x004fc40000000f00 */
[----:B---3--:R-:W-:-:S05]  /*0400*/  IADD3 R8, RZ, -R3, RZ ;  /* 0x80000003ff087210 */ /* 0x008fca0007ffe0ff */
[----:B------:R-:W-:Y:S01]  /*0410*/  IMAD R9, R8, R11, RZ ;  /* 0x0000000b08097224 */ /* 0x000fe200078e02ff */
[----:B------:R-:W-:Y:S02]  /*0420*/  MOV R8, R12 ;  /* 0x0000000c00087202 */ /* 0x000fe40000000f00 */
[----:B------:R-:W-:Y:S01]  /*0430*/  IABS R12, R4 ;  /* 0x00000004000c7213 */ /* 0x000fe20000000000 */
[----:B------:R-:W-:Y:S01]  /*0440*/  IMAD.HI.U32 R3, R3, R9, R2 ;  /* 0x0000000903037227 */ /* 0x000fe200078e0002 */
[----:B------:R-:W-:Y:S02]  /*0450*/  IADD3 R9, RZ, -R13, RZ ;  /* 0x8000000dff097210 */ /* 0x000fe40007ffe0ff */
[----:B------:R-:W-:-:S03]  /*0460*/  LOP3.LUT R4, R4, R5, RZ, 0x3c, !PT ;  /* 0x0000000504047212 */ /* 0x000fc600078e3cff */
[----:B------:R-:W-:Y:S01]  /*0470*/  IMAD.HI.U32 R2, R3, R8, RZ ;  /* 0x0000000803027227 */ /* 0x000fe200078e00ff */
[----:B------:R-:W-:-:S03]  /*0480*/  ISETP.GE.AND P3, PT, R4, RZ, PT ;  /* 0x000000ff0400720c */ /* 0x000fc60003f66270 */
[-C--:B------:R-:W-:Y:S02]  /*0490*/  IMAD R2, R2, R9.reuse, R8 ;  /* 0x0000000902027224 */ /* 0x080fe400078e0208 */
[----:B------:R-:W-:Y:S01]  /*04a0*/  IMAD.HI.U32 R8, R3, R12, RZ ;  /* 0x0000000c03087227 */ /* 0x000fe200078e00ff */
[----:B-1----:R-:W-:Y:S02]  /*04b0*/  IADD3 R3, R7, 0xffffffe, RZ ;  /* 0x0ffffffe07037810 */ /* 0x002fe40007ffe0ff */
[C---:B------:R-:W-:Y:S01]  /*04c0*/  ISETP.GT.U32.AND P0, PT, R11.reuse, R2, PT ;  /* 0x000000020b00720c */ /* 0x040fe20003f04070 */
[----:B------:R-:W-:Y:S01]  /*04d0*/  IMAD R9, R8, R9, R12 ;  /* 0x0000000908097224 */ /* 0x000fe200078e020c */
[----:B------:R-:W-:Y:S02]  /*04e0*/  LOP3.LUT R7, RZ, R5, RZ, 0x33, !PT ;  /* 0x00000005ff077212 */ /* 0x000fe400078e33ff */
[----:B------:R-:W1:Y:S02]  /*04f0*/  F2I.FTZ.U32.TRUNC.NTZ R3, R3 ;  /* 0x0000000300037305 */ /* 0x000e64000021f000 */
[----:B------:R-:W-:-:S07]  /*0500*/  ISETP.GT.U32.AND P2, PT, R11, R9, PT ;  /* 0x000000090b00720c */ /* 0x000fce0003f44070 */
[----:B------:R-:W-:-:S04]  /*0510*/  @!P0 IADD3 R2, R2, -R11, RZ ;  /* 0x8000000b02028210 */ /* 0x000fc80007ffe0ff */
[----:B------:R-:W-:Y:S02]  /*0520*/  ISETP.GT.U32.AND P0, PT, R11, R2, PT ;  /* 0x000000020b00720c */ /* 0x000fe40003f04070 */
[----:B------:R-:W-:Y:S02]  /*0530*/  @!P2 IADD3 R9, R9, -R11, RZ ;  /* 0x8000000b0909a210 */ /* 0x000fe40007ffe0ff */
[----:B-1----:R-:W-:Y:S02]  /*0540*/  IADD3 R10, RZ, -R3, RZ ;  /* 0x80000003ff0a7210 */ /* 0x002fe40007ffe0ff */
[----:B------:R-:W-:-:S07]  /*0550*/  @!P2 IADD3 R8, R8, 0x1, RZ ;  /* 0x000000010808a810 */ /* 0x000fce0007ffe0ff */
[-C--:B------:R-:W-:Y:S02]  /*0560*/  @!P0 IADD3 R2, R2, -R11.reuse, RZ ;  /* 0x8000000b02028210 */ /* 0x080fe40007ffe0ff */
[----:B------:R-:W-:Y:S02]  /*0570*/  ISETP.NE.AND P0, PT, R5, RZ, PT ;  /* 0x000000ff0500720c */ /* 0x000fe40003f05270 */
[----:B------:R-:W-:Y:S02]  /*0580*/  @!P1 IADD3 R2, -R2, RZ, RZ ;  /* 0x000000ff02029210 */ /* 0x000fe40007ffe1ff */
[----:B------:R-:W-:Y:S02]  /*0590*/  ISETP.GE.U32.AND P1, PT, R9, R11, PT ;  /* 0x0000000b0900720c */ /* 0x000fe40003f26070 */
[----:B------:R-:W-:Y:S02]  /*05a0*/  SEL R5, R7, R2, !P0 ;  /* 0x0000000207057207 */ /* 0x000fe40004000000 */
[----:B------:R-:W-:-:S02]  /*05b0*/  SHF.R.U32.HI R2, RZ, 0x3, R20 ;  /* 0x00000003ff027819 */ /* 0x000fc40000011614 */
[----:B------:R-:W-:Y:S02]  /*05c0*/  IADD3 R118, R6, R5, RZ ;  /* 0x0000000506767210 */ /* 0x000fe40007ffe0ff */
[----:B------:R-:W-:Y:S02]  /*05d0*/  MOV R6, R10 ;  /* 0x0000000a00067202 */ /* 0x000fe40000000f00 */
[----:B------:R-:W-:Y:S02]  /*05e0*/  SGXT.U32 R5, R2, 0x4 ;  /* 0x000000040205781a */ /* 0x000fe40000000000 */
[----:B------:R-:W-:Y:S01]  /*05f0*/  SHF.L.U32 R118, R118, 0x7, RZ ;  /* 0x0000000776767819 */ /* 0x000fe200000006ff */
[----:B------:R-:W-:Y:S01]  /*0600*/  IMAD R9, R6, R15, RZ ;  /* 0x0000000f06097224 */ /* 0x000fe200078e02ff */
[----:B------:R-:W-:Y:S02]  /*0610*/  MOV R2, RZ ;  /* 0x000000ff00027202 */ /* 0x000fe40000000f00 */
[----:B------:R-:W-:-:S02]  /*0620*/  LOP3.LUT R14, R118, R5, RZ, 0xfc, !PT ;  /* 0x00000005760e7212 */ /* 0x000fc400078efcff */
[----:B------:R-:W-:Y:S01]  /*0630*/  IABS R10, R0 ;  /* 0x00000000000a7213 */ /* 0x000fe20000000000 */
[----:B------:R-:W-:Y:S01]  /*0640*/  IMAD.HI.U32 R2, R3, R9, R2 ;  /* 0x0000000903027227 */ /* 0x000fe200078e0002 */
[----:B------:R-:W-:Y:S02]  /*0650*/  IABS R4, R14 ;  /* 0x0000000e00047213 */ /* 0x000fe40000000000 */
[--C-:B------:R-:W-:Y:S02]  /*0660*/  LOP3.LUT R16, R118, 0x10, R5.reuse, 0xfe, !PT ;  /* 0x0000001076107812 */ /* 0x100fe400078efe05 */
[----:B------:R-:W-:Y:S01]  /*0670*/  IADD3 R12, RZ, -R10, RZ ;  /* 0x8000000aff0c7210 */ /* 0x000fe20007ffe0ff */
[----:B------:R-:W-:Y:S01]  /*0680*/  IMAD.HI.U32 R3, R2, R4, RZ ;  /* 0x0000000402037227 */ /* 0x000fe200078e00ff */
[----:B------:R-:W-:Y:S02]  /*0690*/  IABS R9, R16 ;  /* 0x0000001000097213 */ /* 0x000fe40000000000 */
[----:B------:R-:W-:Y:S01]  /*06a0*/  @P1 IADD3 R8, R8, 0x1, RZ ;  /* 0x0000000108081810 */ /* 0x000fe20007ffe0ff */
[----:B------:R-:W-:Y:S01]  /*06b0*/  IMAD R4, R3, R12, R4 ;  /* 0x0000000c03047224 */ /* 0x000fe200078e0204 */
[----:B------:R-:W-:Y:S01]  /*06c0*/  LOP3.LUT R18, R118, 0x20, R5, 0xfe, !PT ;  /* 0x0000002076127812 */ /* 0x000fe200078efe05 */
[----:B------:R-:W-:Y:S01]  /*06d0*/  IMAD.HI.U32 R3, R2, R9, RZ ;  /* 0x0000000902037227 */ /* 0x000fe200078e00ff */
[----:B------:R-:W-:-:S02]  /*06e0*/  @!P3 IADD3 R8, -R8, RZ, RZ ;  /* 0x000000ff0808b210 */ /* 0x000fc40007ffe1ff */
[----:B------:R-:W-:Y:S01]  /*06f0*/  ISETP.GT.U32.AND P1, PT, R15, R4, PT ;  /* 0x000000040f00720c */ /* 0x000fe20003f24070 */
[----:B------:R-:W-:Y:S01]  /*0700*/  IMAD R6, R3, R12, R9 ;  /* 0x0000000c03067224 */ /* 0x000fe200078e0209 */
[----:B------:R-:W-:Y:S02]  /*0710*/  SEL R117, R7, R8, !P0 ;  /* 0x0000000807757207 */ /* 0x000fe40004000000 */
[----:B------:R-:W-:Y:S02]  /*0720*/  IABS R7, R18 ;  /* 0x0000001200077213 */ /* 0x000fe40000000000 */
[----:B------:R-:W-:Y:S02]  /*0730*/  ISETP.GT.U32.AND P6, PT, R15, R6, PT ;  /* 0x000000060f00720c */ /* 0x000fe40003fc4070 */
[--C-:B------:R-:W-:Y:S01]  /*0740*/  LOP3.LUT R21, R118, 0x30, R5.reuse, 0xfe, !PT ;  /* 0x0000003076157812 */ /* 0x100fe200078efe05 */
[----:B------:R-:W-:Y:S01]  /*0750*/  IMAD.HI.U32 R3, R2, R7, RZ ;  /* 0x0000000702037227 */ /* 0x000fe200078e00ff */
[----:B------:R-:W-:-:S02]  /*0760*/  LOP3.LUT R22, R118, 0x40, R5, 0xfe, !PT ;  /* 0x0000004076167812 */ /* 0x000fc400078efe05 */
[----:B------:R-:W-:Y:S01]  /*0770*/  IABS R11, R21 ;  /* 0x00000015000b7213 */ /* 0x000fe20000000000 */
[----:B------:R-:W-:Y:S01]  /*0780*/  IMAD R7, R3, R12, R7 ;  /* 0x0000000c03077224 */ /* 0x000fe200078e0207 */
[----:B------:R-:W-:Y:S02]  /*0790*/  LOP3.LUT R23, R118, 0x50, R5, 0xfe, !PT ;  /* 0x0000005076177812 */ /* 0x000fe400078efe05 */
[----:B------:R-:W-:Y:S01]  /*07a0*/  IABS R13, R22 ;  /* 0x00000016000d7213 */ /* 0x000fe20000000000 */
[----:B------:R-:W-:Y:S01]  /*07b0*/  IMAD.HI.U32 R3, R2, R11, RZ ;  /* 0x0000000b02037227 */ /* 0x000fe200078e00ff */
[----:B------:R-:W-:Y:S02]  /*07c0*/  IABS R17, R23 ;  /* 0x0000001700117213 */ /* 0x000fe40000000000 */
[----:B------:R-:W-:Y:S01]  /*07d0*/  @!P1 IADD3 R4, R4, -R15, RZ ;  /* 0x8000000f04049210 */ /* 0x000fe20007ffe0ff */
[----:B------:R-:W-:Y:S01]  /*07e0*/  IMAD.HI.U32 R9, R2, R13, RZ ;  /* 0x0000000d02097227 */ /* 0x000fe200078e00ff */
[----:B------:R-:W-:-:S02]  /*07f0*/  ISETP.GT.U32.AND P0, PT, R15, R7, PT ;  /* 0x000000070f00720c */ /* 0x000fc40003f04070 */
[----:B------:R-:W-:Y:S01]  /*0800*/  LOP3.LUT R24, R118, 0x60, R5, 0xfe, !PT ;  /* 0x0000006076187812 */ /* 0x000fe200078efe05 */
[----:B------:R-:W-:Y:S01]  /*0810*/  IMAD R8, R3, R12, R11 ;  /* 0x0000000c03087224 */ /* 0x000fe200078e020b */
[----:B------:R-:W-:Y:S01]  /*0820*/  @!P6 IADD3 R6, R6, -R15, RZ ;  /* 0x8000000f0606e210 */ /* 0x000fe20007ffe0ff */
[----:B------:R-:W-:Y:S01]  /*0830*/  IMAD.HI.U32 R3, R2, R17, RZ ;  /* 0x0000001102037227 */ /* 0x000fe200078e00ff */
[----:B------:R-:W-:Y:S02]  /*0840*/  ISETP.GT.U32.AND P6, PT, R15, R4, PT ;  /* 0x000000040f00720c */ /* 0x000fe40003fc4070 */
[----:B------:R-:W-:Y:S01]  /*0850*/  IABS R19, R24 ;  /* 0x0000001800137213 */ /* 0x000fe20000000000 */
[-C--:B------:R-:W-:Y:S01]  /*0860*/  IMAD R9, R9, R12.reuse, R13 ;  /* 0x0000000c09097224 */ /* 0x080fe200078e020d */
[----:B------:R-:W-:Y:S01]  /*0870*/  SHF.R.U32.HI R13, RZ, 0x4, R20 ;  /* 0x00000004ff0d7819 */ /* 0x000fe20000011614 */
[----:B------:R-:W-:Y:S01]  /*0880*/  IMAD R10, R3, R12, R17 ;  /* 0x0000000c030a7224 */ /* 0x000fe200078e0211 */
[----:B------:R-:W-:Y:S01]  /*0890*/  LOP3.LUT R17, R118, 0x70, R5, 0xfe, !PT ;  /* 0x0000007076117812 */ /* 0x000fe200078efe05 */
[----:B------:R-:W-:Y:S01]  /*08a0*/  IMAD.HI.U32 R11, R2, R19, RZ ;  /* 0x00000013020b7227 */ /* 0x000fe200078e00ff */
[----:B------:R-:W-:-:S02]  /*08b0*/  SGXT.U32 R3, R13, 0x3 ;  /* 0x000000030d03781a */ /* 0x000fc40000000000 */
[----:B------:R-:W-:Y:S01]  /*08c0*/  IABS R13, R17 ;  /* 0x00000011000d7213 */ /* 0x000fe20000000000 */
[----:B------:R-:W-:Y:S01]  /*08d0*/  IMAD R11, R11, R12, R19 ;  /* 0x0000000c0b0b7224 */ /* 0x000fe200078e0213 */
[----:B------:R-:W-:Y:S02]  /*08e0*/  @!P0 IADD3 R7, R7, -R15, RZ ;  /* 0x8000000f07078210 */ /* 0x000fe40007ffe0ff */
[----:B------:R-:W-:Y:S02]  /*08f0*/  LOP3.LUT R118, R118, R3, RZ, 0xfc, !PT ;  /* 0x0000000376767212 */ /* 0x000fe400078efcff */
[----:B------:R-:W-:Y:S02]  /*0900*/  @!P6 IADD3 R4, R4, -R15, RZ ;  /* 0x8000000f0404e210 */ /* 0x000fe40007ffe0ff */
[----:B------:R-:W-:Y:S02]  /*0910*/  ISETP.GT.U32.AND P4, PT, R15, R8, PT ;  /* 0x000000080f00720c */ /* 0x000fe40003f84070 */
[----:B------:R-:W-:-:S02]  /*0920*/  MOV R3, R13 ;  /* 0x0000000d00037202 */ /* 0x000fc40000000f00 */
[C---:B------:R-:W-:Y:S02]  /*0930*/  ISETP.GT.U32.AND P6, PT, R15.reuse, R7, PT ;  /* 0x000000070f00720c */ /* 0x040fe40003fc4070 */
[C---:B------:R-:W-:Y:S01]  /*0940*/  ISETP.GT.U32.AND P3, PT, R15.reuse, R10, PT ;  /* 0x0000000a0f00720c */ /* 0x040fe20003f64070 */
[----:B------:R-:W-:Y:S01]  /*0950*/  IMAD.HI.U32 R2, R2, R3, RZ ;  /* 0x0000000302027227 */ /* 0x000fe200078e00ff */
[C---:B------:R-:W-:Y:S02]  /*0960*/  ISETP.GT.U32.AND P5, PT, R15.reuse, R11, PT ;  /* 0x0000000b0f00720c */ /* 0x040fe40003fa4070 */
[C---:B------:R-:W-:Y:S01]  /*0970*/  ISETP.GT.U32.AND P2, PT, R15.reuse, R9, PT ;  /* 0x000000090f00720c */ /* 0x040fe20003f44070 */
[----:B------:R-:W-:Y:S01]  /*0980*/  IMAD R2, R2, R12, R3 ;  /* 0x0000000c02027224 */ /* 0x000fe200078e0203 */
[----:B------:R-:W-:Y:S02]  /*0990*/  ISETP.GT.U32.AND P1, PT, R15, R6, PT ;  /* 0x000000060f00720c */ /* 0x000fe40003f24070 */
[----:B------:R-:W-:-:S02]  /*09a0*/  @!P4 IADD3 R8, R8, -R15, RZ ;  /* 0x8000000f0808c210 */ /* 0x000fc40007ffe0ff */
[----:B------:R-:W-:Y:S02]  /*09b0*/  ISETP.GE.AND P0, PT, R14, RZ, PT ;  /* 0x000000ff0e00720c */ /* 0x000fe40003f06270 */
[-C--:B------:R-:W-:Y:S02]  /*09c0*/  @!P6 IADD3 R7, R7, -R15.reuse, RZ ;  /* 0x8000000f0707e210 */ /* 0x080fe40007ffe0ff */
[-C--:B------:R-:W-:Y:S02]  /*09d0*/  @!P3 IADD3 R10, R10, -R15.reuse, RZ ;  /* 0x8000000f0a0ab210 */ /* 0x080fe40007ffe0ff */
[----:B------:R-:W-:Y:S02]  /*09e0*/  ISETP.GT.U32.AND P6, PT, R15, R2, PT ;  /* 0x000000020f00720c */ /* 0x000fe40003fc4070 */
[-C--:B------:R-:W-:Y:S02]  /*09f0*/  @!P5 IADD3 R11, R11, -R15.reuse, RZ ;  /* 0x8000000f0b0bd210 */ /* 0x080fe40007ffe0ff */
[----:B------:R-:W-:-:S02]  /*0a00*/  @!P2 IADD3 R9, R9, -R15, RZ ;  /* 0x8000000f0909a210 */ /* 0x000fc40007ffe0ff */
[C---:B------:R-:W-:Y:S02]  /*0a10*/  ISETP.GT.U32.AND P5, PT, R15.reuse, R8, PT ;  /* 0x000000080f00720c */ /* 0x040fe40003fa4070 */
[C---:B------:R-:W-:Y:S02]  /*0a20*/  ISETP.GT.U32.AND P2, PT, R15.reuse, R10, PT ;  /* 0x0000000a0f00720c */ /* 0x040fe40003f44070 */
[----:B------:R-:W-:Y:S02]  /*0a30*/  @!P1 IADD3 R6, R6, -R15, RZ ;  /* 0x8000000f06069210 */ /* 0x000fe40007ffe0ff */
[C---:B------:R-:W-:Y:S02]  /*0a40*/  ISETP.GT.U32.AND P1, PT, R15.reuse, R11, PT ;  /* 0x0000000b0f00720c */ /* 0x040fe40003f24070 */
[----:B------:R-:W-:Y:S02]  /*0a50*/  ISETP.GE.AND P4, PT, R16, RZ, PT ;  /* 0x000000ff1000720c */ /* 0x000fe40003f86270 */
[----:B------:R-:W-:-:S02]  /*0a60*/  ISETP.GT.U32.AND P3, PT, R15, R9, PT ;  /* 0x000000090f00720c */ /* 0x000fc40003f64070 */
[----:B------:R-:W-:Y:S02]  /*0a70*/  SHF.R.S32.HI R3, RZ, 0x19, R117 ;  /* 0x00000019ff037819 */ /* 0x000fe40000011475 */
[-C--:B------:R-:W-:Y:S02]  /*0a80*/  @!P6 IADD3 R2, R2, -R15.reuse, RZ ;  /* 0x8000000f0202e210 */ /* 0x080fe40007ffe0ff */
[----:B------:R-:W-:Y:S02]  /*0a90*/  SHF.L.U32 R117, R117, 0x6, RZ ;  /* 0x0000000675757819 */ /* 0x000fe400000006ff */
[----:B------:R-:W-:Y:S02]  /*0aa0*/  @!P0 IADD3 R4, -R4, RZ, RZ ;  /* 0x000000ff04048210 */ /* 0x000fe40007ffe1ff */
[----:B------:R-:W-:Y:S02]  /*0ab0*/  @!P5 IADD3 R8, R8, -R15, RZ ;  /* 0x8000000f0808d210 */ /* 0x000fe40007ffe0ff */
[----:B------:R-:W-:-:S02]  /*0ac0*/  ISETP.GE.AND P0, PT, R18, RZ, PT ;  /* 0x000000ff1200720c */ /* 0x000fc40003f06270 */
[----:B------:R-:W-:Y:S02]  /*0ad0*/  ISETP.GE.AND P5, PT, R22, RZ, PT ;  /* 0x000000ff1600720c */ /* 0x000fe40003fa6270 */
[----:B------:R-:W-:Y:S02]  /*0ae0*/  @!P2 IADD3 R10, R10, -R15, RZ ;  /* 0x8000000f0a0aa210 */ /* 0x000fe40007ffe0ff */
[----:B------:R-:W-:Y:S02]  /*0af0*/  ISETP.GT.U32.AND P6, PT, R15, R2, PT ;  /* 0x000000020f00720c */ /* 0x000fe40003fc4070 */
[----:B------:R-:W-:Y:S02]  /*0b00*/  ISETP.GE.AND P2, PT, R24, RZ, PT ;  /* 0x000000ff1800720c */ /* 0x000fe40003f46270 */
[----:B------:R-:W-:Y:S02]  /*0b10*/  SGXT R3, R3, 0x1 ;  /* 0x000000010303781a */ /* 0x000fe40000000200 */
[----:B------:R-:W-:-:S02]  /*0b20*/  LOP3.LUT R16, R117, R5, RZ, 0xfc, !PT ;  /* 0x0000000575107212 */ /* 0x000fc400078efcff */
[C-C-:B------:R-:W-:Y:S02]  /*0b30*/  LOP3.LUT R18, R117.reuse, 0x10, R5.reuse, 0xfe, !PT ;  /* 0x0000001075127812 */ /* 0x140fe400078efe05 */
[C-C-:B------:R-:W-:Y:S02]  /*0b40*/  LOP3.LUT R22, R117.reuse, 0x20, R5.reuse, 0xfe, !PT ;  /* 0x0000002075167812 */ /* 0x140fe400078efe05 */
[----:B------:R-:W-:Y:S02]  /*0b50*/  LOP3.LUT R24, R117, 0x30, R5, 0xfe, !PT ;  /* 0x0000003075187812 */ /* 0x000fe400078efe05 */
[----:B------:R-:W-:Y:S02]  /*0b60*/  @!P1 IADD3 R11, R11, -R15, RZ ;  /* 0x8000000f0b0b9210 */ /* 0x000fe40007ffe0ff */
[----:B------:R-:W-:Y:S02]  /*0b70*/  @!P4 IADD3 R6, -R6, RZ, RZ ;  /* 0x000000ff0606c210 */ /* 0x000fe40007ffe1ff */
[----:B------:R-:W-:-:S02]  /*0b80*/  ISETP.GE.AND P1, PT, R17, RZ, PT ;  /* 0x000000ff1100720c */ /* 0x000fc40003f26270 */
[----:B------:R-:W-:Y:S02]  /*0b90*/  ISETP.GE.AND P4, PT, R21, RZ, PT ;  /* 0x000000ff1500720c */ /* 0x000fe40003f86270 */
[C---:B------:R-:W-:Y:S02]  /*0ba0*/  LEA.HI R12, R3.reuse, R16, RZ, 0x7 ;  /* 0x00000010030c7211 */ /* 0x040fe400078f38ff */
[C---:B------:R-:W-:Y:S02]  /*0bb0*/  LEA.HI R13, R3.reuse, R18, RZ, 0x7 ;  /* 0x00000012030d7211 */ /* 0x040fe400078f38ff */
[----:B------:R-:W-:Y:S02]  /*0bc0*/  LEA.HI R14, R3, R22, RZ, 0x7 ;  /* 0x00000016030e7211 */ /* 0x000fe400078f38ff */
[----:B------:R-:W-:Y:S02]  /*0bd0*/  @!P3 IADD3 R9, R9, -R15, RZ ;  /* 0x8000000f0909b210 */ /* 0x000fe40007ffe0ff */
[----:B------:R-:W-:-:S02]  /*0be0*/  LEA.HI R3, R3, R24, RZ, 0x7 ;  /* 0x0000001803037211 */ /* 0x000fc400078f38ff */
[----:B------:R-:W-:Y:S02]  /*0bf0*/  ISETP.GE.AND P3, PT, R23, RZ, PT ;  /* 0x000000ff1700720c */ /* 0x000fe40003f66270 */
[----:B------:R-:W-:Y:S02]  /*0c00*/  LOP3.LUT R12, R12, 0xffffff80, RZ, 0xc0, !PT ;  /* 0xffffff800c0c7812 */ /* 0x000fe400078ec0ff */
[----:B------:R-:W-:Y:S02]  /*0c10*/  LOP3.LUT R3, R3, 0xffffff80, RZ, 0xc0, !PT ;  /* 0xffffff8003037812 */ /* 0x000fe400078ec0ff */
[----:B------:R-:W-:Y:S02]  /*0c20*/  LOP3.LUT R13, R13, 0xffffff80, RZ, 0xc0, !PT ;  /* 0xffffff800d0d7812 */ /* 0x000fe400078ec0ff */
[----:B------:R-:W-:Y:S02]  /*0c30*/  @!P6 IADD3 R2, R2, -R15, RZ ;  /* 0x8000000f0202e210 */ /* 0x000fe40007ffe0ff */
[----:B------:R-:W-:-:S02]  /*0c40*/  LOP3.LUT R14, R14, 0xffffff80, RZ, 0xc0, !PT ;  /* 0xffffff800e0e7812 */ /* 0x000fc400078ec0ff */
[----:B------:R-:W-:Y:S02]  /*0c50*/  IADD3 R16, R16, -R12, RZ ;  /* 0x8000000c10107210 */ /* 0x000fe40007ffe0ff */
[----:B------:R-:W-:Y:S02]  /*0c60*/  IADD3 R24, R24, -R3, RZ ;  /* 0x8000000318187210 */ /* 0x000fe40007ffe0ff */
[----:B------:R-:W-:Y:S02]  /*0c70*/  ISETP.NE.AND P6, PT, R0, RZ, PT ;  /* 0x000000ff0000720c */ /* 0x000fe40003fc5270 */
[----:B------:R-:W-:Y:S02]  /*0c80*/  LOP3.LUT R3, RZ, R0, RZ, 0x33, !PT ;  /* 0x00000000ff037212 */ /* 0x000fe400078e33ff */
[----:B------:R-:W-:Y:S02]  /*0c90*/  LOP3.LUT R21, R122, 0x1c, RZ, 0xc0, !PT ;  /* 0x0000001c7a157812 */ /* 0x000fe400078ec0ff */
[----:B------:R-:W-:-:S02]  /*0ca0*/  LOP3.LUT R12, R5, 0x70, RZ, 0xfc, !PT ;  /* 0x00000070050c7812 */ /* 0x000fc400078efcff */
[----:B------:R-:W-:Y:S01]  /*0cb0*/  IADD3 R18, R18, -R13, RZ ;  /* 0x8000000d12127210 */ /* 0x000fe20007ffe0ff */
[--C-:B------:R-:W-:Y:S01]  /*0cc0*/  IMAD R16, R16, 0xb0, R21.reuse ;  /* 0x000000b010107824 */ /* 0x100fe200078e0215 */
[----:B------:R-:W-:Y:S01]  /*0cd0*/  @!P0 IADD3 R7, -R7, RZ, RZ ;  /* 0x000000ff07078210 */ /* 0x000fe20007ffe1ff */
[--C-:B------:R-:W-:Y:S01]  /*0ce0*/  IMAD R24, R24, 0xb0, R21.reuse ;  /* 0x000000b018187824 */ /* 0x100fe200078e0215 */
[----:B------:R-:W-:Y:S01]  /*0cf0*/  @!P1 IADD3 R2, -R2, RZ, RZ ;  /* 0x000000ff02029210 */ /* 0x000fe20007ffe1ff */
[--C-:B------:R-:W-:Y:S01]  /*0d00*/  IMAD R18, R18, 0xb0, R21.reuse ;  /* 0x000000b012127824 */ /* 0x100fe200078e0215 */
[----:B------:R-:W-:Y:S01]  /*0d10*/  IADD3 R22, R22, -R14, RZ ;  /* 0x8000000e16167210 */ /* 0x000fe20007ffe0ff */
[-C--:B------:R-:W-:Y:S01]  /*0d20*/  IMAD.WIDE R30, R16, R29.reuse, c[0x0][0x170] ;  /* 0x00005c00101e7625 */ /* 0x080fe200078e021d */
[----:B------:R-:W-:Y:S02]  /*0d30*/  @!P4 IADD3 R8, -R8, RZ, RZ ;  /* 0x000000ff0808c210 */ /* 0x000fe40007ffe1ff */
[----:B------:R-:W-:Y:S01]  /*0d40*/  @!P5 IADD3 R9, -R9, RZ, RZ ;  /* 0x000000ff0909d210 */ /* 0x000fe20007ffe1ff */
[----:B------:R-:W-:Y:S01]  /*0d50*/  IMAD R22, R22, 0xb0, R21 ;  /* 0x000000b016167824 */ /* 0x000fe200078e0215 */
[----:B------:R-:W-:Y:S01]  /*0d60*/  SEL R26, R3, R4, !P6 ;  /* 0x00000004031a7207 */ /* 0x000fe20007000000 */
[----:B------:R-:W-:Y:S01]  /*0d70*/  IMAD.WIDE R32, R18, R29, c[0x0][0x170] ;  /* 0x00005c0012207625 */ /* 0x000fe200078e021d */
[----:B------:R-:W-:-:S02]  /*0d80*/  LEA R12, R12, R21, 0x5 ;  /* 0x000000150c0c7211 */ /* 0x000fc400078e28ff */
[----:B------:R-:W-:Y:S01]  /*0d90*/  @!P3 IADD3 R10, -R10, RZ, RZ ;  /* 0x000000ff0a0ab210 */ /* 0x000fe20007ffe1ff */
[-C--:B------:R-:W-:Y:S01]  /*0da0*/  IMAD.WIDE R34, R22, R29.reuse, c[0x0][0x170] ;  /* 0x00005c0016227625 */ /* 0x080fe200078e021d */
[----:B------:R-:W-:Y:S02]  /*0db0*/  SEL R28, R3, R6, !P6 ;  /* 0x00000006031c7207 */ /* 0x000fe40007000000 */
[----:B------:R-:W-:Y:S01]  /*0dc0*/  @!P2 IADD3 R11, -R11, RZ, RZ ;  /* 0x000000ff0b0ba210 */ /* 0x000fe20007ffe1ff */
[----:B------:R-:W-:Y:S01]  /*0dd0*/  IMAD.WIDE R36, R24, R29, c[0x0][0x170] ;  /* 0x00005c0018247625 */ /* 0x000fe200078e021d */
[C---:B------:R-:W-:Y:S02]  /*0de0*/  SEL R38, R3.reuse, R7, !P6 ;  /* 0x0000000703267207 */ /* 0x040fe40007000000 */
[----:B------:R-:W-:Y:S01]  /*0df0*/  SEL R14, R3, R2, !P6 ;  /* 0x00000002030e7207 */ /* 0x000fe20007000000 */
[--C-:B------:R-:W-:Y:S01]  /*0e00*/  IMAD R15, R28, 0xb0, R21.reuse ;  /* 0x000000b01c0f7824 */ /* 0x100fe200078e0215 */
[----:B------:R-:W-:Y:S01]  /*0e10*/  LOP3.LUT R0, R5, 0x10, RZ, 0xfc, !PT ;  /* 0x0000001005007812 */ /* 0x000fe200078efcff */
[--C-:B------:R-:W-:Y:S01]  /*0e20*/  IMAD R16, R38, 0xb0, R21.reuse ;  /* 0x000000b026107824 */ /* 0x100fe200078e0215 */
[----:B------:R-:W-:Y:S01]  /*0e30*/  SEL R40, R3, R8, !P6 ;  /* 0x0000000803287207 */ /* 0x000fe20007000000 */
[--C-:B------:R-:W-:Y:S01]  /*0e40*/  IMAD R28, R14, 0xb0, R21.reuse ;  /* 0x000000b00e1c7824 */ /* 0x100fe200078e0215 */
[----:B------:R-:W-:Y:S01]  /*0e50*/  LOP3.LUT R2, R5, 0x20, RZ, 0xfc, !PT ;  /* 0x0000002005027812 */ /* 0x000fe200078efcff */
[----:B------:R-:W-:Y:S01]  /*0e60*/  IMAD.WIDE R14, R15, R29, c[0x0][0x168] ;  /* 0x00005a000f0e7625 */ /* 0x000fe200078e021d */
[----:B------:R-:W-:Y:S01]  /*0e70*/  SEL R42, R3, R9, !P6 ;  /* 0x00000009032a7207 */ /* 0x000fe20007000000 */
[----:B------:R-:W-:Y:S01]  /*0e80*/  CS2R R38, SRZ ;  /* 0x0000000000267805 */ /* 0x000fe2000001ff00 */
[----:B------:R-:W-:Y:S01]  /*0e90*/  LOP3.LUT R4, R5, 0x30, RZ, 0xfc, !PT ;  /* 0x0000003005047812 */ /* 0x000fe200078efcff */
[--C-:B------:R-:W-:Y:S01]  /*0ea0*/  IMAD R18, R40, 0xb0, R21.reuse ;  /* 0x000000b028127824 */ /* 0x100fe200078e0215 */
[----:B------:R-:W-:Y:S01]  /*0eb0*/  SHF.L.U32 R124, R12, 0x2, RZ ;  /* 0x000000020c7c7819 */ /* 0x000fe200000006ff */
[--C-:B------:R-:W-:Y:S01]  /*0ec0*/  IMAD R12, R26, 0xb0, R21.reuse ;  /* 0x000000b01a0c7824 */ /* 0x100fe200078e0215 */
[----:B------:R-:W-:Y:S01]  /*0ed0*/  SEL R44, R3, R10, !P6 ;  /* 0x0000000a032c7207 */ /* 0x000fe20007000000 */
[--C-:B------:R-:W-:Y:S01]  /*0ee0*/  IMAD R22, R42, 0xb0, R21.reuse ;  /* 0x000000b02a167824 */ /* 0x100fe200078e0215 */
[C---:B------:R-:W-:Y:S01]  /*0ef0*/  LOP3.LUT R6, R5.reuse, 0x40, RZ, 0xfc, !PT ;  /* 0x0000004005067812 */ /* 0x040fe200078efcff */
[----:B------:R-:W-:Y:S01]  /*0f00*/  IMAD.WIDE R12, R12, R29, c[0x0][0x168] ;  /* 0x00005a000c0c7625 */ /* 0x000fe200078e021d */
[----:B------:R-:W-:Y:S01]  /*0f10*/  LEA R138, R5, R21, 0x5 ;  /* 0x00000015058a7211 */ /* 0x000fe200078e28ff */
[----:B------:R-:W-:Y:S01]  /*0f20*/  CS2R R40, SRZ ;  /* 0x0000000000287805 */ /* 0x000fe2000001ff00 */
[----:B------:R-:W-:Y:S01]  /*0f30*/  SEL R46, R3, R11, !P6 ;  /* 0x0000000b032e7207 */ /* 0x000fe20007000000 */
[--C-:B------:R-:W-:Y:S01]  /*0f40*/  IMAD R24, R44, 0xb0, R21.reuse ;  /* 0x000000b02c187824 */ /* 0x100fe200078e0215 */
[C---:B------:R-:W-:Y:S01]  /*0f50*/  LOP3.LUT R8, R5.reuse, 0x50, RZ, 0xfc, !PT ;  /* 0x0000005005087812 */ /* 0x040fe200078efcff */
[----:B------:R-:W-:Y:S01]  /*0f60*/  IMAD.WIDE R16, R16, R29, c[0x0][0x168] ;  /* 0x00005a0010107625 */ /* 0x000fe200078e021d */
[-C--:B------:R-:W-:Y:S01]  /*0f70*/  LEA R0, R0, R21.reuse, 0x5 ;  /* 0x0000001500007211 */ /* 0x080fe200078e28ff */
[----:B------:R-:W-:Y:S01]  /*0f80*/  CS2R R44, SRZ ;  /* 0x00000000002c7805 */ /* 0x000fe2000001ff00 */
[----:B------:R-:W-:Y:S01]  /*0f90*/  LOP3.LUT R10, R5, 0x60, RZ, 0xfc, !PT ;  /* 0x00000060050a7812 */ /* 0x000fe200078efcff */
[----:B------:R-:W-:Y:S01]  /*0fa0*/  IMAD R26, R46, 0xb0, R21 ;  /* 0x000000b02e1a7824 */ /* 0x000fe200078e0215 */
[----:B------:R-:W-:Y:S01]  /*0fb0*/  LEA R2, R2, R21, 0x5 ;  /* 0x0000001502027211 */ /* 0x000fe200078e28ff */
[----:B------:R-:W-:Y:S01]  /*0fc0*/  IMAD.WIDE R18, R18, R29, c[0x0][0x168] ;  /* 0x00005a0012127625 */ /* 0x000fe200078e021d */
[-C--:B------:R-:W-:Y:S01]  /*0fd0*/  LEA R4, R4, R21.reuse, 0x5 ;  /* 0x0000001504047211 */ /* 0x080fe200078e28ff */
[----:B------:R-:W-:Y:S01]  /*0fe0*/  CS2R R46, SRZ ;  /* 0x00000000002e7805 */ /* 0x000fe2000001ff00 */
[----:B------:R-:W-:Y:S01]  /*0ff0*/  LEA R6, R6, R21, 0x5 ;  /* 0x0000001506067211 */ /* 0x000fe200078e28ff */
[----:B------:R-:W-:Y:S01]  /*1000*/  IMAD.WIDE R22, R22, R29, c[0x0][0x168] ;  /* 0x00005a0016167625 */ /* 0x000fe200078e021d */
[----:B------:R-:W-:Y:S01]  /*1010*/  SHF.L.U32 R138, R138, 0x2, RZ ;  /* 0x000000028a8a7819 */ /* 0x000fe200000006ff */
[----:B------:R-:W-:Y:S01]  /*1020*/  CS2R R42, SRZ ;  /* 0x00000000002a7805 */ /* 0x000fe2000001ff00 */
[----:B------:R-:W-:Y:S01]  /*1030*/  LEA R8, R8, R21, 0x5 ;  /* 0x0000001508087211 */ /* 0x000fe200078e28ff */
[----:B------:R-:W-:Y:S01]  /*1040*/  IMAD.WIDE R24, R24, R29, c[0x0][0x168] ;  /* 0x00005a0018187625 */ /* 0x000fe200078e021d */
[----:B------:R-:W-:Y:S01]  /*1050*/  SHF.L.U32 R136, R0, 0x2, RZ ;  /* 0x0000000200887819 */ /* 0x000fe200000006ff */
[----:B------:R1:W-:Y:S01]  /*1060*/  LDGSTS.E.BYPASS.128 [R138], [R12.64] ;  /* 0x000000000c8a7fae */ /* 0x0003e2000b901c48 */
[----:B------:R-:W-:Y:S01]  /*1070*/  LEA R10, R10, R21, 0x5 ;  /* 0x000000150a0a7211 */ /* 0x000fe200078e28ff */
[-C--:B------:R-:W-:Y:S01]  /*1080*/  IMAD.WIDE R26, R26, R29.reuse, c[0x0][0x168] ;  /* 0x00005a001a1a7625 */ /* 0x080fe200078e021d */
[----:B------:R-:W-:Y:S01]  /*1090*/  SHF.L.U32 R134, R2, 0x2, RZ ;  /* 0x0000000202867819 */ /* 0x000fe200000006ff */
[----:B------:R2:W-:Y:S01]  /*10a0*/  LDGSTS.E.BYPASS.128 [R136], [R14.64] ;  /* 0x000000000e887fae */ /* 0x0005e2000b901c48 */
[----:B------:R-:W-:Y:S01]  /*10b0*/  SHF.L.U32 R132, R4, 0x2, RZ ;  /* 0x0000000204847819 */ /* 0x000fe200000006ff */
[----:B------:R-:W-:Y:S01]  /*10c0*/  IMAD.WIDE R28, R28, R29, c[0x0][0x168] ;  /* 0x00005a001c1c7625 */ /* 0x000fe200078e021d */
[----:B------:R-:W-:Y:S01]  /*10d0*/  SHF.L.U32 R130, R6, 0x2, RZ ;  /* 0x0000000206827819 */ /* 0x000fe200000006ff */
[----:B------:R3:W-:Y:S01]  /*10e0*/  LDGSTS.E.BYPASS.128 [R134], [R16.64] ;  /* 0x0000000010867fae */ /* 0x0007e2000b901c48 */
[----:B------:R-:W-:-:S02]  /*10f0*/  SHF.L.U32 R128, R8, 0x2, RZ ;  /* 0x0000000208807819 */ /* 0x000fc400000006ff */
[----:B------:R-:W-:Y:S01]  /*1100*/  SHF.L.U32 R126, R10, 0x2, RZ ;  /* 0x000000020a7e7819 */ /* 0x000fe200000006ff */
[----:B------:R4:W-:Y:S01]  /*1110*/  LDGSTS.E.BYPASS.128 [R132], [R18.64] ;  /* 0x0000000012847fae */ /* 0x0009e2000b901c48 */
[----:B------:R-:W-:Y:S02]  /*1120*/  IADD3 R2, P0, R14, 0x100, RZ ;  /* 0x000001000e027810 */ /* 0x000fe40007f1e0ff */
[----:B------:R-:W-:Y:S01]  /*1130*/  IADD3 R0, P1, R12, 0x100, RZ ;  /* 0x000001000c007810 */ /* 0x000fe20007f3e0ff */
[----:B------:R1:W-:Y:S01]  /*1140*/  LDGSTS.E.BYPASS.128 [R130], [R22.64] ;  /* 0x0000000016827fae */ /* 0x0003e2000b901c48 */
[----:B------:R-:W-:Y:S02]  /*1150*/  IADD3.X R5, RZ, R15, RZ, P0, !PT ;  /* 0x0000000fff057210 */ /* 0x000fe400007fe4ff */
[----:B------:R-:W-:Y:S01]  /*1160*/  IADD3.X R3, RZ, R13, RZ, P1, !PT ;  /* 0x0000000dff037210 */ /* 0x000fe20000ffe4ff */
[----:B------:R5:W-:Y:S01]  /*1170*/  LDGSTS.E.BYPASS.128 [R128], [R24.64] ;  /* 0x0000000018807fae */ /* 0x000be2000b901c48 */
[----:B------:R-:W-:-:S02]  /*1180*/  IADD3 R6, P0, R18, 0x100, RZ ;  /* 0x0000010012067810 */ /* 0x000fc40007f1e0ff */
[----:B------:R-:W-:Y:S01]  /*1190*/  IADD3 R4, P1, R16, 0x100, RZ ;  /* 0x0000010010047810 */ /* 0x000fe20007f3e0ff */
[----:B------:R1:W-:Y:S01]  /*11a0*/  LDGSTS.E.BYPASS.128 [R126], [R26.64] ;  /* 0x000000001a7e7fae */ /* 0x0003e2000b901c48 */
[----:B------:R-:W-:Y:S02]  /*11b0*/  IADD3.X R9, RZ, R19, RZ, P0, !PT ;  /* 0x00000013ff097210 */ /* 0x000fe400007fe4ff */
[----:B------:R-:W-:Y:S01]  /*11c0*/  IADD3.X R7, RZ, R17, RZ, P1, !PT ;  /* 0x00000011ff077210 */ /* 0x000fe20000ffe4ff */
[----:B------:R1:W-:Y:S01]  /*11d0*/  LDGSTS.E.BYPASS.128 [R124], [R28.64] ;  /* 0x000000001c7c7fae */ /* 0x0003e2000b901c48 */
[----:B------:R-:W-:Y:S02]  /*11e0*/  IADD3 R10, P0, R24, 0x100, RZ ;  /* 0x00000100180a7810 */ /* 0x000fe40007f1e0ff */
[----:B------:R-:W-:Y:S01]  /*11f0*/  IADD3 R8, P1, R22, 0x100, RZ ;  /* 0x0000010016087810 */ /* 0x000fe20007f3e0ff */
[----:B------:R-:W0:Y:S01]  /*1200*/  LDGDEPBAR ;  /* 0x00000000000079af */ /* 0x000e220000000000 */
[----:B------:R-:W-:-:S02]  /*1210*/  IADD3 R121, -R21, 0x70, RZ ;  /* 0x0000007015797810 */ /* 0x000fc40007ffe1ff */
[----:B------:R-:W-:Y:S01]  /*1220*/  IADD3.X R11, RZ, R23, RZ, P1, !PT ;  /* 0x00000017ff0b7210 */ /* 0x000fe20000ffe4ff */
[----:B------:R1:W-:Y:S01]  /*1230*/  LDGSTS.E.BYPASS.128 [R138+0x8000], [R30.64] ;  /* 0x080000001e8a7fae */ /* 0x0003e2000b901c48 */
[----:B------:R-:W-:Y:S02]  /*1240*/  LOP3.LUT R122, R122, 0x3c, RZ, 0xc0, !PT ;  /* 0x0000003c7a7a7812 */ /* 0x000fe400078ec0ff */
[----:B------:R-:W-:Y:S01]  /*1250*/  IMNMX.U32 R121, R121, 0x70, PT ;  /* 0x0000007079797817 */ /* 0x000fe20003800000 */
[----:B------:R1:W-:Y:S04]  /*1260*/  LDGSTS.E.BYPASS.128 [R136+0x8000], [R32.64] ;  /* 0x0800000020887fae */ /* 0x0003e8000b901c48 */
[----:B------:R1:W-:Y:S04]  /*1270*/  LDGSTS.E.BYPASS.128 [R134+0x8000], [R34.64] ;  /* 0x0800000022867fae */ /* 0x0003e8000b901c48 */
[----:B------:R1:W-:Y:S04]  /*1280*/  LDGSTS.E.BYPASS.128 [R132+0x8000], [R36.64] ;  /* 0x0800000024847fae */ /* 0x0003e8000b901c48 */
[----:B------:R-:W0:Y:S04]  /*1290*/  LDGDEPBAR ;  /* 0x00000000000079af */ /* 0x000e280000000000 */
[----:B------:R-:W-:Y:S06]  /*12a0*/  BAR.SYNC 0x0 ;  /* 0x0000000000007b1d */ /* 0x000fec0000000000 */
[----:B------:R-:W-:Y:S01]  /*12b0*/  @!PT LDS RZ, [RZ] ;  /* 0x00000000fffff984 */ /* 0x000fe20000000800 */
[----:B------:R-:W-:Y:S01]  /*12c0*/  @!PT LDS RZ, [RZ] ;  /* 0x00000000fffff984 */ /* 0x000fe20000000800 */
[----:B------:R-:W-:Y:S01]  /*12d0*/  @!PT LDS RZ, [RZ] ;  /* 0x00000000fffff984 */ /* 0x000fe20000000800 */
[----:B------:R1:W-:Y:S04]  /*12e0*/  LDGSTS.E.BYPASS.128 [R138+0x4000], [R12.64+0x80] ;  /* 0x040000800c8a7fae */ /* 0x0003e8000b901c48 */
[----:B------:R2:W-:Y:S04]  /*12f0*/  LDGSTS.E.BYPASS.128 [R136+0x4000], [R14.64+0x80] ;  /* 0x040000800e887fae */ /* 0x0005e8000b901c48 */
[----:B------:R3:W-:Y:S04]  /*1300*/  LDGSTS.E.BYPASS.128 [R134+0x4000], [R16.64+0x80] ;  /* 0x0400008010867fae */ /* 0x0007e8000b901c48 */
[----:B------:R4:W-:Y:S01]  /*1310*/  LDGSTS.E.BYPASS.128 [R132+0x4000], [R18.64+0x80] ;  /* 0x0400008012847fae */ /* 0x0009e2000b901c48 */
[----:B-1----:R-:W-:-:S02]  /*1320*/  IADD3.X R13, RZ, R25, RZ, P0, !PT ;  /* 0x00000019ff0d7210 */ /* 0x002fc400007fe4ff */
[----:B------:R-:W-:Y:S01]  /*1330*/  IADD3 R12, P1, R26, 0x100, RZ ;  /* 0x000001001a0c7810 */ /* 0x000fe20007f3e0ff */
[----:B------:R1:W-:Y:S01]  /*1340*/  LDGSTS.E.BYPASS.128 [R130+0x4000], [R22.64+0x80] ;  /* 0x0400008016827fae */ /* 0x0003e2000b901c48 */
[----:B--2---:R-:W-:Y:S02]  /*1350*/  IADD3 R14, P0, R28, 0x100, RZ ;  /* 0x000001001c0e7810 */ /* 0x004fe40007f1e0ff */
[----:B------:R-:W-:Y:S01]  /*1360*/  IADD3.X R15, RZ, R27, RZ, P1, !PT ;  /* 0x0000001bff0f7210 */ /* 0x000fe20000ffe4ff */
[----:B------:R5:W-:Y:S01]  /*1370*/  LDGSTS.E.BYPASS.128 [R128+0x4000], [R24.64+0x80] ;  /* 0x0400008018807fae */ /* 0x000be2000b901c48 */
[----:B---3--:R-:W-:Y:S02]  /*1380*/  IADD3.X R17, RZ, R29, RZ, P0, !PT ;  /* 0x0000001dff117210 */ /* 0x008fe400007fe4ff */
[----:B------:R-:W-:Y:S01]  /*1390*/  IADD3 R16, P1, R30, 0x100, RZ ;  /* 0x000001001e107810 */ /* 0x000fe20007f3e0ff */
[----:B------:R2:W-:Y:S01]  /*13a0*/  LDGSTS.E.BYPASS.128 [R126+0x4000], [R26.64+0x80] ;  /* 0x040000801a7e7fae */ /* 0x0005e2000b901c48 */
[----:B----4-:R-:W-:-:S02]  /*13b0*/  IADD3 R18, P0, R32, 0x100, RZ ;  /* 0x0000010020127810 */ /* 0x010fc40007f1e0ff */
[----:B------:R-:W-:Y:S01]  /*13c0*/  IADD3.X R19, RZ, R31, RZ, P1, !PT ;  /* 0x0000001fff137210 */ /* 0x000fe20000ffe4ff */
[----:B------:R3:W-:Y:S01]  /*13d0*/  LDGSTS.E.BYPASS.128 [R124+0x4000], [R28.64+0x80] ;  /* 0x040000801c7c7fae */ /* 0x0007e2000b901c48 */
[----:B------:R-:W-:Y:S02]  /*13e0*/  IADD3.X R112, RZ, R33, RZ, P0, !PT ;  /* 0x00000021ff707210 */ /* 0x000fe400007fe4ff */
[----:B------:R-:W-:Y:S01]  /*13f0*/  IADD3 R116, P0, R36, 0x100, RZ ;  /* 0x0000010024747810 */ /* 0x000fe20007f1e0ff */
[----:B------:R-:W0:Y:S01]  /*1400*/  LDGDEPBAR ;  /* 0x00000000000079af */ /* 0x000e220000000000 */
[----:B------:R-:W-:Y:S01]  /*1410*/  IADD3 R114, P1, R34, 0x100, RZ ;  /* 0x0000010022727810 */ /* 0x000fe20007f3e0ff */
[----:B-----5:R-:W-:Y:S01]  /*1420*/  CS2R R24, SRZ ;  /* 0x0000000000187805 */ /* 0x020fe2000001ff00 */
[----:B------:R-:W-:Y:S01]  /*1430*/  IADD3.X R115, RZ, R37, RZ, P0, !PT ;  /* 0x00000025ff737210 */ /* 0x000fe200007fe4ff */
[----:B------:R4:W-:Y:S01]  /*1440*/  LDGSTS.E.BYPASS.128 [R138+0xa000], [R30.64+0x80] ;  /* 0x0a0000801e8a7fae */ /* 0x0009e2000b901c48 */
[----:B------:R-:W-:Y:S01]  /*1450*/  IADD3.X R113, RZ, R35, RZ, P1, !PT ;  /* 0x00000023ff717210 */ /* 0x000fe20000ffe4ff */
[----:B--2---:R-:W-:-:S02]  /*1460*/  CS2R R26, SRZ ;  /* 0x00000000001a7805 */ /* 0x004fc4000001ff00 */
[----:B------:R1:W-:Y:S01]  /*1470*/  LDGSTS.E.BYPASS.128 [R136+0xa000], [R32.64+0x80] ;  /* 0x0a00008020887fae */ /* 0x0003e2000b901c48 */
[----:B---3--:R-:W-:-:S03]  /*1480*/  CS2R R28, SRZ ;  /* 0x00000000001c7805 */ /* 0x008fc6000001ff00 */
[----:B------:R1:W-:Y:S04]  /*1490*/  LDGSTS.E.BYPASS.128 [R134+0xa000], [R34.64+0x80] ;  /* 0x0a00008022867fae */ /* 0x0003e8000b901c48 */
[----:B------:R2:W-:Y:S01]  /*14a0*/  LDGSTS.E.BYPASS.128 [R132+0xa000], [R36.64+0x80] ;  /* 0x0a00008024847fae */ /* 0x0005e2000b901c48 */
[----:B----4-:R-:W-:Y:S01]  /*14b0*/  CS2R R30, SRZ ;  /* 0x00000000001e7805 */ /* 0x010fe2000001ff00 */
[----:B------:R-:W-:Y:S02]  /*14c0*/  UMOV UR8, 0x8000 ;  /* 0x0000800000087882 */ /* 0x000fe40000000000 */
[----:B------:R-:W0:Y:S01]  /*14d0*/  LDGDEPBAR ;  /* 0x00000000000079af */ /* 0x000e220000000000 */
[----:B--2---:R-:W-:Y:S01]  /*14e0*/  CS2R R36, SRZ ;  /* 0x0000000000247805 */ /* 0x004fe2000001ff00 */
[----:B------:R-:W-:-:S04]  /*14f0*/  DEPBAR.LE SB0, 0x2 ;  /* 0x000080800000791a */ /* 0x000fc80000000000 */
[----:B-1----:R-:W-:Y:S06]  /*1500*/  BAR.SYNC 0x0 ;  /* 0x0000000000007b1d */ /* 0x002fec0000000000 */
.L_x_1:
[----:B------:R-:W-:Y:S01]  /*1510*/  LEA R125, R122, UR8, 0x7 ;  /* 0x000000087a7d7c11 */ /* 0x000fe2000f8e38ff */
[----:B------:R-:W-:Y:S01]  /*1520*/  LDS.128 R20, [R120.X4+UR5] ;  /* 0x0000000578147984 */ /* 0x000fe20008004c00 */
[----:B------:R-:W-:Y:S01]  /*1530*/  IADD3 R123, R123, 0x20, RZ ;  /* 0x000000207b7b7810 */ /* 0x000fe20007ffe0ff */
[----:B------:R-:W-:Y:S01]  /*1540*/  ULDC.64 UR10, c[0x0][0x118] ;  /* 0x00004600000a7ab9 */ /* 0x000fe20000000a00 */
[----:B------:R-:W-:Y:S01]  /*1550*/  IADD3 R119, R119, 0x1, RZ ;  /* 0x0000000177777810 */ /* 0x000fe20007ffe0ff */
[----:B------:R-:W1:Y:S01]  /*1560*/  LDS.128 R76, [R125+0x100] ;  /* 0x000100007d4c7984 */ /* 0x000e620000000c00 */
[----:B------:R-:W-:Y:S02]  /*1570*/  UIADD3 UR4, UR4, 0x1, URZ ;  /* 0x0000000104047890 */ /* 0x000fe4000fffe03f */
[----:B------:R-:W-:Y:S01]  /*1580*/  ISETP.GE.AND P1, PT, R119, 0x2, PT ;  /* 0x000000027700780c */ /* 0x000fe20003f26270 */
[----:B------:R-:W2:Y:S01]  /*1590*/  LDS.128 R52, [R125] ;  /* 0x000000007d347984 */ /* 0x000ea20000000c00 */
[----:B------:R-:W-:-:S02]  /*15a0*/  UISETP.GE.AND UP0, UPT, UR4, 0x2, UPT ;  /* 0x000000020400788c */ /* 0x000fc4000bf06270 */
[----:B------:R-:W-:Y:S01]  /*15b0*/  SEL R119, R119, RZ, !P1 ;  /* 0x000000ff77777207 */ /* 0x000fe20004800000 */
[----:B------:R-:W3:Y:S01]  /*15c0*/  LDS.128 R32, [R125+0x80] ;  /* 0x000080007d207984 */ /* 0x000ee20000000c00 */
[----:B------:R-:W-:-:S03]  /*15d0*/  USEL UR4, UR4, URZ, !UP0 ;  /* 0x0000003f04047287 */ /* 0x000fc6000c000000 */
[----:B------:R-:W4:Y:S01]  /*15e0*/  LDS.128 R100, [R125+0x180] ;  /* 0x000180007d647984 */ /* 0x000f220000000c00 */
[----:B------:R-:W-:-:S03]  /*15f0*/  ULEA UR8, UR4, 0x8000, 0xd ;  /* 0x0000800004087891 */ /* 0x000fc6000f8e683f */
[----:B------:R-:W5:Y:S04]  /*1600*/  LDS.128 R104, [R120.X4+UR5+0x80] ;  /* 0x0000800578687984 */ /* 0x000f680008004c00 */
[----:B------:R-:W5:Y:S01]  /*1610*/  LDS.128 R88, [R120.X4+UR5+0x100] ;  /* 0x0001000578587984 */ /* 0x000f620008004c00 */
[C---:B-1----:R-:W-:Y:S01]  /*1620*/  FFMA R110, R20.reuse, R76, R110 ;  /* 0x0000004c146e7223 */ /* 0x042fe2000000006e */
[----:B--2---:R-:W-:-:S03]  /*1630*/  FFMA R108, R20, R52, R108 ;  /* 0x00000034146c7223 */ /* 0x004fc6000000006c */
[C---:B------:R-:W-:Y:S01]  /*1640*/  FFMA R127, R21.reuse, R77, R110 ;  /* 0x0000004d157f7223 */ /* 0x040fe2000000006e */
[----:B---3--:R-:W-:Y:S01]  /*1650*/  FFMA R140, R20, R32, R109 ;  /* 0x00000020148c7223 */ /* 0x008fe2000000006d */
[C---:B------:R-:W-:Y:S02]  /*1660*/  FFMA R131, R21.reuse, R53, R108 ;  /* 0x0000003515837223 */ /* 0x040fe4000000006c */
[----:B------:R-:W-:Y:S01]  /*1670*/  FFMA R142, R22, R78, R127 ;  /* 0x0000004e168e7223 */ /* 0x000fe2000000007f */
[----:B----4-:R-:W-:Y:S01]  /*1680*/  FFMA R20, R20, R100, R111 ;  /* 0x0000006414147223 */ /* 0x010fe2000000006f */
[C---:B------:R-:W-:Y:S01]  /*1690*/  FFMA R129, R21.reuse, R33, R140 ;  /* 0x0000002115817223 */ /* 0x040fe2000000008c */
[----:B------:R-:W1:Y:S02]  /*16a0*/  LDS.128 R108, [R120.X4+UR5+0x180] ;  /* 0x00018005786c7984 */ /* 0x000e640008004c00 */
[----:B------:R-:W-:Y:S01]  /*16b0*/  FFMA R21, R21, R101, R20 ;  /* 0x0000006515157223 */ /* 0x000fe20000000014 */
[C---:B------:R-:W-:Y:S01]  /*16c0*/  FFMA R140, R22.reuse, R34, R129 ;  /* 0x00000022168c7223 */ /* 0x040fe20000000081 */
[----:B------:R-:W-:Y:S01]  /*16d0*/  FFMA R20, R22, R54, R131 ;  /* 0x0000003616147223 */ /* 0x000fe20000000083 */
[----:B-----5:R-:W-:Y:S01]  /*16e0*/  FFMA R66, R104, R76, R66 ;  /* 0x0000004c68427223 */ /* 0x020fe20000000042 */
[----:B------:R-:W-:Y:S01]  /*16f0*/  FFMA R22, R22, R102, R21 ;  /* 0x0000006616167223 */ /* 0x000fe20000000015 */
[C---:B------:R-:W-:Y:S01]  /*1700*/  FFMA R64, R104.reuse, R52, R64 ;  /* 0x0000003468407223 */ /* 0x040fe20000000040 */
[C---:B------:R-:W-:Y:S01]  /*1710*/  FFMA R127, R23.reuse, R55, R20 ;  /* 0x00000037177f7223 */ /* 0x040fe20000000014 */
[C---:B------:R-:W-:Y:S01]  /*1720*/  FFMA R20, R104.reuse, R32, R65 ;  /* 0x0000002068147223 */ /* 0x040fe20000000041 */
[C---:B------:R-:W-:Y:S01]  /*1730*/  FFMA R133, R23.reuse, R103, R22 ;  /* 0x0000006717857223 */ /* 0x040fe20000000016 */
[----:B------:R-:W-:Y:S01]  /*1740*/  FFMA R22, R104, R100, R67 ;  /* 0x0000006468167223 */ /* 0x000fe20000000043 */
[C---:B------:R-:W-:Y:S01]  /*1750*/  FFMA R129, R23.reuse, R35, R140 ;  /* 0x0000002317817223 */ /* 0x040fe2000000008c */
[----:B------:R-:W-:Y:S01]  /*1760*/  FFMA R131, R23, R79, R142 ;  /* 0x0000004f17837223 */ /* 0x000fe2000000008e */
[C---:B------:R-:W-:Y:S01]  /*1770*/  FFMA R135, R105.reuse, R33, R20 ;  /* 0x0000002169877223 */ /* 0x040fe20000000014 */
[C---:B------:R-:W-:Y:S01]  /*1780*/  FFMA R65, R105.reuse, R101, R22 ;  /* 0x0000006569417223 */ /* 0x040fe20000000016 */
[C---:B------:R-:W-:Y:S01]  /*1790*/  FFMA R67, R105.reuse, R77, R66 ;  /* 0x0000004d69437223 */ /* 0x040fe20000000042 */
[----:B------:R-:W2:Y:S01]  /*17a0*/  LDS.128 R20, [R120.X4+UR5+0x1000] ;  /* 0x0010000578147984 */ /* 0x000ea20008004c00 */
[----:B------:R-:W-:Y:S01]  /*17b0*/  FFMA R105, R105, R53, R64 ;  /* 0x0000003569697223 */ /* 0x000fe20000000040 */
        /* <DEDUP_REMOVED lines=9> */
[----:B------:R-:W-:Y:S01]  /*1850*/  FFMA R36, R88, R52, R36 ;  /* 0x0000003458247223 */ /* 0x000fe20000000024 */
[C---:B------:R-:W-:Y:S01]  /*1860*/  FFMA R67, R89.reuse, R77, R64 ;  /* 0x0000004d59437223 */ /* 0x040fe20000000040 */
[C---:B------:R-:W-:Y:S01]  /*1870*/  FFMA R65, R89.reuse, R101, R66 ;  /* 0x0000006559417223 */ /* 0x040fe20000000042 */
[C---:B------:R-:W-:Y:S01]  /*1880*/  FFMA R139, R89.reuse, R33, R38 ;  /* 0x00000021598b7223 */ /* 0x040fe20000000026 */
[----:B------:R-:W-:Y:S01]  /*1890*/  FFMA R89, R89, R53, R36 ;  /* 0x0000003559597223 */ /* 0x000fe20000000024 */
[C---:B------:R-:W-:Y:S01]  /*18a0*/  FFMA R66, R90.reuse, R78, R67 ;  /* 0x0000004e5a427223 */ /* 0x040fe20000000043 */
[----:B------:R-:W3:Y:S01]  /*18b0*/  LDS.128 R36, [R120.X4+UR5+0x1080] ;  /* 0x0010800578247984 */ /* 0x000ee20008004c00 */
[C---:B------:R-:W-:Y:S01]  /*18c0*/  FFMA R64, R90.reuse, R34, R139 ;  /* 0x000000225a407223 */ /* 0x040fe2000000008b */
[C---:B------:R-:W-:Y:S01]  /*18d0*/  FFMA R88, R90.reuse, R102, R65 ;  /* 0x000000665a587223 */ /* 0x040fe20000000041 */
[----:B------:R-:W-:Y:S01]  /*18e0*/  FFMA R90, R90, R54, R89 ;  /* 0x000000365a5a7223 */ /* 0x000fe20000000059 */
[C---:B------:R-:W-:Y:S01]  /*18f0*/  FFMA R139, R91.reuse, R79, R66 ;  /* 0x0000004f5b8b7223 */ /* 0x040fe20000000042 */
[----:B------:R-:W-:Y:S01]  /*1900*/  FFMA R89, R91, R35, R64 ;  /* 0x000000235b597223 */ /* 0x000fe20000000040 */
[C---:B-1----:R-:W-:Y:S01]  /*1910*/  FFMA R64, R108.reuse, R76, R42 ;  /* 0x0000004c6c407223 */ /* 0x042fe2000000002a */
        /* <DEDUP_REMOVED lines=8> */
[----:B------:R-:W1:Y:S01]  /*19a0*/  LDS.128 R40, [R120.X4+UR5+0x1100] ;  /* 0x0011000578287984 */ /* 0x000e620008004c00 */
[C---:B------:R-:W-:Y:S01]  /*19b0*/  FFMA R64, R110.reuse, R34, R143 ;  /* 0x000000226e407223 */ /* 0x040fe2000000008f */
[----:B------:R-:W-:Y:S01]  /*19c0*/  FFMA R141, R91, R103, R88 ;  /* 0x000000675b8d7223 */ /* 0x000fe20000000058 */
[C---:B------:R-:W-:Y:S01]  /*19d0*/  FFMA R88, R110.reuse, R102, R65 ;  /* 0x000000666e587223 */ /* 0x040fe20000000041 */
[----:B------:R-:W-:Y:S01]  /*19e0*/  FFMA R110, R110, R54, R109 ;  /* 0x000000366e6e7223 */ /* 0x000fe2000000006d */
[C---:B------:R-:W-:Y:S01]  /*19f0*/  FFMA R143, R111.reuse, R79, R66 ;  /* 0x0000004f6f8f7223 */ /* 0x040fe20000000042 */
[----:B------:R-:W-:Y:S01]  /*1a00*/  FFMA R109, R111, R35, R64 ;  /* 0x000000236f6d7223 */ /* 0x000fe20000000040 */
[----:B------:R-:W-:Y:S01]  /*1a10*/  FFMA R137, R107, R103, R104 ;  /* 0x000000676b897223 */ /* 0x000fe20000000068 */
[C---:B--2---:R-:W-:Y:S01]  /*1a20*/  FFMA R66, R20.reuse, R100, R75 ;  /* 0x0000006414427223 */ /* 0x044fe2000000004b */
[C---:B------:R-:W-:Y:S01]  /*1a30*/  FFMA R64, R20.reuse, R32, R73 ;  /* 0x0000002014407223 */ /* 0x040fe20000000049 */
[C---:B------:R-:W-:Y:S01]  /*1a40*/  FFMA R74, R20.reuse, R76, R74 ;  /* 0x0000004c144a7223 */ /* 0x040fe2000000004a */
[----:B------:R-:W-:Y:S01]  /*1a50*/  FFMA R20, R20, R52, R72 ;  /* 0x0000003414147223 */ /* 0x000fe20000000048 */
[C---:B------:R-:W-:Y:S01]  /*1a60*/  FFMA R73, R21.reuse, R101, R66 ;  /* 0x0000006515497223 */ /* 0x040fe20000000042 */
[C---:B------:R-:W-:Y:S01]  /*1a70*/  FFMA R147, R21.reuse, R33, R64 ;  /* 0x0000002115937223 */ /* 0x040fe20000000040 */
[C---:B------:R-:W-:Y:S01]  /*1a80*/  FFMA R75, R21.reuse, R77, R74 ;  /* 0x0000004d154b7223 */ /* 0x040fe2000000004a */
[----:B------:R-:W-:Y:S01]  /*1a90*/  FFMA R21, R21, R53, R20 ;  /* 0x0000003515157223 */ /* 0x000fe20000000014 */
[----:B------:R-:W2:Y:S01]  /*1aa0*/  LDS.128 R64, [R120.X4+UR5+0x1180] ;  /* 0x0011800578407984 */ /* 0x000ea20008004c00 */
        /* <DEDUP_REMOVED lines=8> */
[C---:B---3--:R-:W-:Y:S01]  /*1b30*/  FFMA R22, R36.reuse, R100, R71 ;  /* 0x0000006424167223 */ /* 0x048fe20000000047 */
[C---:B------:R-:W-:Y:S01]  /*1b40*/  FFMA R20, R36.reuse, R32, R69 ;  /* 0x0000002024147223 */ /* 0x040fe20000000045 */
[C---:B------:R-:W-:Y:S01]  /*1b50*/  FFMA R70, R36.reuse, R76, R70 ;  /* 0x0000004c24467223 */ /* 0x040fe20000000046 */
[----:B------:R-:W-:Y:S01]  /*1b60*/  FFMA R36, R36, R52, R68 ;  /* 0x0000003424247223 */ /* 0x000fe20000000044 */
[C---:B------:R-:W-:Y:S01]  /*1b70*/  FFMA R69, R37.reuse, R101, R22 ;  /* 0x0000006525457223 */ /* 0x040fe20000000016 */
[C---:B------:R-:W-:Y:S01]  /*1b80*/  FFMA R151, R37.reuse, R33, R20 ;  /* 0x0000002125977223 */ /* 0x040fe20000000014 */
[C---:B------:R-:W-:Y:S01]  /*1b90*/  FFMA R71, R37.reuse, R77, R70 ;  /* 0x0000004d25477223 */ /* 0x040fe20000000046 */
[----:B------:R-:W3:Y:S01]  /*1ba0*/  LDS.128 R20, [R120.X4+UR5+0x2000] ;  /* 0x0020000578147984 */ /* 0x000ee20008004c00 */
        /* <DEDUP_REMOVED lines=17> */
[----:B------:R-:W1:Y:S01]  /*1cc0*/  LDS.128 R36, [R120.X4+UR5+0x2080] ;  /* 0x0020800578247984 */ /* 0x000e620008004c00 */
[C---:B------:R-:W-:Y:S01]  /*1cd0*/  FFMA R70, R42.reuse, R102, R81 ;  /* 0x000000662a467223 */ /* 0x040fe20000000051 */
[C---:B------:R-:W-:Y:S01]  /*1ce0*/  FFMA R68, R42.reuse, R78, R83 ;  /* 0x0000004e2a447223 */ /* 0x040fe20000000053 */
[C---:B------:R-:W-:Y:S01]  /*1cf0*/  FFMA R40, R42.reuse, R34, R155 ;  /* 0x000000222a287223 */ /* 0x040fe2000000009b */
[----:B------:R-:W-:Y:S01]  /*1d00*/  FFMA R42, R42, R54, R41 ;  /* 0x000000362a2a7223 */ /* 0x000fe20000000029 */
[C---:B------:R-:W-:Y:S01]  /*1d10*/  FFMA R155, R43.reuse, R103, R70 ;  /* 0x000000672b9b7223 */ /* 0x040fe20000000046 */
[C---:B--2---:R-:W-:Y:S01]  /*1d20*/  FFMA R50, R64.reuse, R76, R50 ;  /* 0x0000004c40327223 */ /* 0x044fe20000000032 */
[C---:B------:R-:W-:Y:S01]  /*1d30*/  FFMA R81, R43.reuse, R35, R40 ;  /* 0x000000232b517223 */ /* 0x040fe20000000028 */
[C---:B------:R-:W-:Y:S01]  /*1d40*/  FFMA R157, R43.reuse, R55, R42 ;  /* 0x000000372b9d7223 */ /* 0x040fe2000000002a */
[C---:B------:R-:W-:Y:S01]  /*1d50*/  FFMA R42, R64.reuse, R100, R51 ;  /* 0x00000064402a7223 */ /* 0x040fe20000000033 */
[C---:B------:R-:W-:Y:S01]  /*1d60*/  FFMA R40, R64.reuse, R32, R49 ;  /* 0x0000002040287223 */ /* 0x040fe20000000031 */
[----:B------:R-:W-:Y:S01]  /*1d70*/  FFMA R83, R43, R79, R68 ;  /* 0x0000004f2b537223 */ /* 0x000fe20000000044 */
        /* <DEDUP_REMOVED lines=28> */
[C---:B-1----:R-:W-:Y:S01]  /*1f40*/  FFMA R46, R36.reuse, R76, R46 ;  /* 0x0000004c242e7223 */ /* 0x042fe2000000002e */
        /* <DEDUP_REMOVED lines=9> */
[----:B------:R-:W1:Y:S01]  /*1fe0*/  LDS.128 R20, [R120.X4+UR5+0x3000] ;  /* 0x0030000578147984 */ /* 0x000e620008004c00 */
[----:B------:R-:W-:Y:S01]  /*1ff0*/  FFMA R37, R37, R53, R36 ;  /* 0x0000003525257223 */ /* 0x000fe20000000024 */
[C---:B------:R-:W-:Y:S01]  /*2000*/  FFMA R68, R38.reuse, R102, R45 ;  /* 0x0000006626447223 */ /* 0x040fe2000000002d */
[C---:B------:R-:W-:Y:S01]  /*2010*/  FFMA R66, R38.reuse, R78, R47 ;  /* 0x0000004e26427223 */ /* 0x040fe2000000002f */
[C---:B------:R-:W-:Y:S01]  /*2020*/  FFMA R44, R38.reuse, R34, R44 ;  /* 0x00000022262c7223 */ /* 0x040fe2000000002c */
        /* <DEDUP_REMOVED lines=13> */
[----:B------:R-:W-:Y:S01]  /*2100*/  FFMA R91, R91, R55, R90 ;  /* 0x000000375b5b7223 */ /* 0x000fe2000000005a */
[----:B------:R-:W2:Y:S01]  /*2110*/  LDS.128 R28, [R120.X4+UR5+0x3080] ;  /* 0x00308005781c7984 */ /* 0x000ea20008004c00 */
[----:B------:R-:W-:Y:S01]  /*2120*/  FFMA R82, R42, R102, R37 ;  /* 0x000000662a527223 */ /* 0x000fe20000000025 */
[C---:B---3--:R-:W-:Y:S01]  /*2130*/  FFMA R36, R48.reuse, R100, R27 ;  /* 0x0000006430247223 */ /* 0x048fe2000000001b */
[C---:B------:R-:W-:Y:S01]  /*2140*/  FFMA R26, R48.reuse, R76, R26 ;  /* 0x0000004c301a7223 */ /* 0x040fe2000000001a */
[C---:B------:R-:W-:Y:S01]  /*2150*/  FFMA R24, R48.reuse, R52, R24 ;  /* 0x0000003430187223 */ /* 0x040fe20000000018 */
[----:B------:R-:W-:Y:S01]  /*2160*/  FFMA R48, R48, R32, R25 ;  /* 0x0000002030307223 */ /* 0x000fe20000000019 */
[C---:B------:R-:W-:Y:S01]  /*2170*/  FFMA R25, R49.reuse, R101, R36 ;  /* 0x0000006531197223 */ /* 0x040fe20000000024 */
[C---:B------:R-:W-:Y:S01]  /*2180*/  FFMA R27, R49.reuse, R77, R26 ;  /* 0x0000004d311b7223 */ /* 0x040fe2000000001a */
[----:B------:R-:W-:Y:S01]  /*2190*/  FFMA R37, R49, R53, R24 ;  /* 0x0000003531257223 */ /* 0x000fe20000000018 */
[----:B------:R-:W-:Y:S01]  /*21a0*/  FFMA R107, R107, R55, R106 ;  /* 0x000000376b6b7223 */ /* 0x000fe2000000006a */
[C---:B------:R-:W-:Y:S01]  /*21b0*/  FFMA R104, R50.reuse, R102, R25 ;  /* 0x0000006632687223 */ /* 0x040fe20000000019 */
[-C--:B------:R-:W-:Y:S01]  /*21c0*/  FFMA R90, R50, R78.reuse, R27 ;  /* 0x0000004e325a7223 */ /* 0x080fe2000000001b */
[----:B------:R-:W-:Y:S01]  /*21d0*/  FFMA R80, R42, R78, R39 ;  /* 0x0000004e2a507223 */ /* 0x000fe20000000027 */
[----:B------:R-:W3:Y:S01]  /*21e0*/  LDS.128 R24, [R120.X4+UR5+0x3100] ;  /* 0x0031000578187984 */ /* 0x000ee20008004c00 */
[-C--:B------:R-:W-:Y:S01]  /*21f0*/  FFMA R106, R50, R54.reuse, R37 ;  /* 0x00000036326a7223 */ /* 0x080fe20000000025 */
[C---:B------:R-:W-:Y:S01]  /*2200*/  FFMA R86, R42.reuse, R54, R41 ;  /* 0x000000362a567223 */ /* 0x040fe20000000029 */
[----:B------:R-:W-:Y:S01]  /*2210*/  FFMA R49, R49, R33, R48 ;  /* 0x0000002131317223 */ /* 0x000fe20000000030 */
[C---:B------:R-:W-:Y:S01]  /*2220*/  FFMA R145, R111.reuse, R103, R88 ;  /* 0x000000676f917223 */ /* 0x040fe20000000058 */
[-C--:B------:R-:W-:Y:S01]  /*2230*/  FFMA R74, R42, R34.reuse, R45 ;  /* 0x000000222a4a7223 */ /* 0x080fe2000000002d */
[----:B------:R-:W-:Y:S01]  /*2240*/  FFMA R111, R111, R55, R110 ;  /* 0x000000376f6f7223 */ /* 0x000fe2000000006e */
        /* <DEDUP_REMOVED lines=18> */
[C---:B------:R-:W-:Y:S01]  /*2370*/  FFMA R82, R43.reuse, R103, R82 ;  /* 0x000000672b527223 */ /* 0x040fe20000000052 */
[C---:B------:R-:W-:Y:S01]  /*2380*/  FFMA R80, R43.reuse, R79, R80 ;  /* 0x0000004f2b507223 */ /* 0x040fe20000000050 */
[C---:B--2---:R-:W-:Y:S01]  /*2390*/  FFMA R56, R28.reuse, R52, R56 ;  /* 0x000000341c387223 */ /* 0x044fe20000000038 */
        /* <DEDUP_REMOVED lines=8> */
[C---:B------:R-:W-:Y:S01]  /*2420*/  FFMA R90, R51.reuse, R79, R90 ;  /* 0x0000004f335a7223 */ /* 0x040fe2000000005a */
[C---:B------:R-:W-:Y:S01]  /*2430*/  FFMA R88, R51.reuse, R35, R88 ;  /* 0x0000002333587223 */ /* 0x040fe20000000058 */
[----:B------:R-:W-:Y:S01]  /*2440*/  FFMA R106, R51, R55, R106 ;  /* 0x00000037336a7223 */ /* 0x000fe2000000006a */
[----:B------:R-:W-:Y:S01]  /*2450*/  FFMA R28, R28, R100, R59 ;  /* 0x000000641c1c7223 */ /* 0x000fe2000000003b */
[C---:B------:R-:W-:Y:S01]  /*2460*/  FFMA R142, R30.reuse, R54, R41 ;  /* 0x000000361e8e7223 */ /* 0x040fe20000000029 */
[C---:B------:R-:W-:Y:S01]  /*2470*/  FFMA R108, R30.reuse, R34, R23 ;  /* 0x000000221e6c7223 */ /* 0x040fe20000000017 */
[----:B------:R-:W-:Y:S01]  /*2480*/  FFMA R110, R30, R78, R21 ;  /* 0x0000004e1e6e7223 */ /* 0x000fe20000000015 */
[----:B------:R-:W-:Y:S01]  /*2490*/  LDS.128 R40, [R125+0x90] ;  /* 0x000090007d287984 */ /* 0x000fe20000000c00 */
[----:B------:R-:W-:Y:S01]  /*24a0*/  FFMA R29, R29, R101, R28 ;  /* 0x000000651d1d7223 */ /* 0x000fe2000000001c */
[----:B---3--:R-:W-:Y:S01]  /*24b0*/  FFMA R28, R24, R32, R97 ;  /* 0x00000020181c7223 */ /* 0x008fe20000000061 */
[C---:B------:R-:W-:Y:S01]  /*24c0*/  FFMA R110, R31.reuse, R79, R110 ;  /* 0x0000004f1f6e7223 */ /* 0x040fe2000000006e */
[----:B------:R-:W2:Y:S01]  /*24d0*/  LDS.128 R20, [R120.X4+UR5+0x10] ;  /* 0x0000100578147984 */ /* 0x000ea20008004c00 */
[----:B------:R-:W-:Y:S01]  /*24e0*/  FFMA R140, R30, R102, R29 ;  /* 0x000000661e8c7223 */ /* 0x000fe2000000001d */
[C---:B------:R-:W-:Y:S01]  /*24f0*/  FFMA R30, R24.reuse, R100, R99 ;  /* 0x00000064181e7223 */ /* 0x040fe20000000063 */
[C---:B------:R-:W-:Y:S01]  /*2500*/  FFMA R108, R31.reuse, R35, R108 ;  /* 0x000000231f6c7223 */ /* 0x040fe2000000006c */
[----:B------:R-:W3:Y:S01]  /*2510*/  LDS.128 R44, [R125+0x110] ;  /* 0x000110007d2c7984 */ /* 0x000ee20000000c00 */
[C---:B------:R-:W-:Y:S01]  /*2520*/  FFMA R140, R31.reuse, R103, R140 ;  /* 0x000000671f8c7223 */ /* 0x040fe2000000008c */
[----:B------:R-:W-:Y:S01]  /*2530*/  FFMA R142, R31, R55, R142 ;  /* 0x000000371f8e7223 */ /* 0x000fe2000000008e */
[C---:B------:R-:W-:Y:S01]  /*2540*/  FFMA R97, R25.reuse, R101, R30 ;  /* 0x0000006519617223 */ /* 0x040fe2000000001e */
[----:B------:R-:W4:Y:S01]  /*2550*/  LDS.128 R48, [R125+0x10] ;  /* 0x000010007d307984 */ /* 0x000f220000000c00 */
[C---:B------:R-:W-:Y:S01]  /*2560*/  FFMA R72, R25.reuse, R33, R28 ;  /* 0x0000002119487223 */ /* 0x040fe2000000001c */
[C---:B------:R-:W-:Y:S01]  /*2570*/  FFMA R98, R24.reuse, R76, R98 ;  /* 0x0000004c18627223 */ /* 0x040fe20000000062 */
[----:B------:R-:W-:Y:S01]  /*2580*/  FFMA R24, R24, R52, R96 ;  /* 0x0000003418187223 */ /* 0x000fe20000000060 */
[----:B------:R-:W5:Y:S01]  /*2590*/  LDS.128 R56, [R125+0x190] ;  /* 0x000190007d387984 */ /* 0x000f620000000c00 */
[----:B-1----:R-:W-:Y:S01]  /*25a0*/  FFMA R32, R36, R32, R93 ;  /* 0x0000002024207223 */ /* 0x002fe2000000005d */
        /* <DEDUP_REMOVED lines=26> */
[C---:B--2---:R-:W-:Y:S01]  /*2750*/  FFMA R34, R20.reuse, R40, R129 ;  /* 0x0000002814227223 */ /* 0x044fe20000000081 */
[----:B------:R-:W-:Y:S01]  /*2760*/  FFMA R93, R39, R55, R38 ;  /* 0x00000037275d7223 */ /* 0x000fe20000000026 */
[----:B---3--:R-:W-:-:S02]  /*2770*/  FFMA R36, R20, R44, R131 ;  /* 0x0000002c14247223 */ /* 0x008fc40000000083 */
[C---:B------:R-:W-:Y:S01]  /*2780*/  FFMA R39, R21.reuse, R41, R34 ;  /* 0x0000002915277223 */ /* 0x040fe20000000022 */
[----:B----4-:R-:W-:Y:S01]  /*2790*/  FFMA R32, R20, R48, R127 ;  /* 0x0000003014207223 */ /* 0x010fe2000000007f */
[C---:B------:R-:W-:Y:S02]  /*27a0*/  FFMA R37, R21.reuse, R45, R36 ;  /* 0x0000002d15257223 */ /* 0x040fe40000000024 */
[----:B------:R-:W-:Y:S01]  /*27b0*/  FFMA R36, R22, R42, R39 ;  /* 0x0000002a16247223 */ /* 0x000fe20000000027 */
[----:B-----5:R-:W-:Y:S01]  /*27c0*/  FFMA R20, R20, R56, R133 ;  /* 0x0000003814147223 */ /* 0x020fe20000000085 */
[C---:B------:R-:W-:Y:S01]  /*27d0*/  FFMA R53, R21.reuse, R49, R32 ;  /* 0x0000003115357223 */ /* 0x040fe20000000020 */
[C---:B------:R-:W-:Y:S01]  /*27e0*/  FFMA R38, R22.reuse, R46, R37 ;  /* 0x0000002e16267223 */ /* 0x040fe20000000025 */
[----:B------:R-:W2:Y:S01]  /*27f0*/  LDS.128 R32, [R120.X4+UR5+0x190] ;  /* 0x0001900578207984 */ /* 0x000ea20008004c00 */
[----:B------:R-:W-:Y:S01]  /*2800*/  FFMA R21, R21, R57, R20 ;  /* 0x0000003915157223 */ /* 0x000fe20000000014 */
[----:B------:R-:W-:Y:S01]  /*2810*/  FFMA R20, R22, R50, R53 ;  /* 0x0000003216147223 */ /* 0x000fe20000000035 */
[C---:B------:R-:W-:Y:S01]  /*2820*/  FFMA R101, R23.reuse, R43, R36 ;  /* 0x0000002b17657223 */ /* 0x040fe20000000024 */
[----:B-1----:R-:W-:Y:S01]  /*2830*/  FFMA R36, R28, R56, R137 ;  /* 0x000000381c247223 */ /* 0x002fe20000000089 */
[----:B------:R-:W-:Y:S01]  /*2840*/  FFMA R22, R22, R58, R21 ;  /* 0x0000003a16167223 */ /* 0x000fe20000000015 */
[----:B------:R-:W-:Y:S01]  /*2850*/  FFMA R95, R23, R51, R20 ;  /* 0x00000033175f7223 */ /* 0x000fe20000000014 */
[C---:B------:R-:W-:Y:S01]  /*2860*/  FFMA R20, R28.reuse, R40, R105 ;  /* 0x000000281c147223 */ /* 0x040fe20000000069 */
[----:B------:R-:W-:Y:S01]  /*2870*/  FFMA R37, R29, R57, R36 ;  /* 0x000000391d257223 */ /* 0x000fe20000000024 */
[----:B------:R-:W-:Y:S01]  /*2880*/  FFMA R129, R23, R59, R22 ;  /* 0x0000003b17817223 */ /* 0x000fe20000000016 */
[C---:B------:R-:W-:Y:S01]  /*2890*/  FFMA R22, R28.reuse, R44, R135 ;  /* 0x0000002c1c167223 */ /* 0x040fe20000000087 */
[----:B------:R-:W-:Y:S01]  /*28a0*/  FFMA R28, R28, R48, R107 ;  /* 0x000000301c1c7223 */ /* 0x000fe2000000006b */
[----:B------:R-:W-:Y:S01]  /*28b0*/  FFMA R53, R29, R41, R20 ;  /* 0x000000291d357223 */ /* 0x000fe20000000014 */
[----:B------:R-:W-:Y:S01]  /*28c0*/  FFMA R127, R23, R47, R38 ;  /* 0x0000002f177f7223 */ /* 0x000fe20000000026 */
        /* <DEDUP_REMOVED lines=76> */
[C---:B--2---:R-:W-:Y:S01]  /*2d90*/  FFMA R36, R24.reuse, R56, R155 ;  /* 0x0000003818247223 */ /* 0x044fe2000000009b */
[C---:B------:R-:W-:Y:S01]  /*2da0*/  FFMA R69, R31.reuse, R43, R28 ;  /* 0x0000002b1f457223 */ /* 0x040fe2000000001c */
[----:B------:R-:W-:Y:S01]  /*2db0*/  FFMA R149, R31, R51, R30 ;  /* 0x000000331f957223 */ /* 0x000fe2000000001e */
[C---:B------:R-:W-:Y:S01]  /*2dc0*/  FFMA R30, R24.reuse, R44, R83 ;  /* 0x0000002c181e7223 */ /* 0x040fe20000000053 */
[C---:B------:R-:W-:Y:S01]  /*2dd0*/  FFMA R28, R24.reuse, R40, R81 ;  /* 0x00000028181c7223 */ /* 0x040fe20000000051 */
[----:B------:R-:W-:Y:S01]  /*2de0*/  FFMA R24, R24, R48, R157 ;  /* 0x0000003018187223 */ /* 0x000fe2000000009d */
[C---:B------:R-:W-:Y:S01]  /*2df0*/  FFMA R37, R25.reuse, R57, R36 ;  /* 0x0000003919257223 */ /* 0x040fe20000000024 */
[C---:B------:R-:W-:Y:S01]  /*2e00*/  FFMA R39, R25.reuse, R45, R30 ;  /* 0x0000002d19277223 */ /* 0x040fe2000000001e */
[C---:B------:R-:W-:Y:S01]  /*2e10*/  FFMA R53, R25.reuse, R41, R28 ;  /* 0x0000002919357223 */ /* 0x040fe2000000001c */
[----:B------:R-:W-:Y:S01]  /*2e20*/  FFMA R25, R25, R49, R24 ;  /* 0x0000003119197223 */ /* 0x000fe20000000018 */
[-C--:B------:R-:W-:Y:S01]  /*2e30*/  FFMA R147, R31, R59.reuse, R38 ;  /* 0x0000003b1f937223 */ /* 0x080fe20000000026 */
[C---:B------:R-:W-:Y:S01]  /*2e40*/  FFMA R38, R26.reuse, R58, R37 ;  /* 0x0000003a1a267223 */ /* 0x040fe20000000025 */
[----:B------:R-:W2:Y:S01]  /*2e50*/  LDS.128 R28, [R120.X4+UR5+0x2090] ;  /* 0x00209005781c7984 */ /* 0x000ea20008004c00 */
        /* <DEDUP_REMOVED lines=33> */
[C---:B------:R-:W-:Y:S01]  /*3070*/  FFMA R36, R22.reuse, R46, R39 ;  /* 0x0000002e16247223 */ /* 0x040fe20000000027 */
[C---:B------:R-:W-:Y:S01]  /*3080*/  FFMA R20, R22.reuse, R42, R53 ;  /* 0x0000002a16147223 */ /* 0x040fe20000000035 */
[----:B------:R-:W-:Y:S01]  /*3090*/  FFMA R22, R22, R50, R21 ;  /* 0x0000003216167223 */ /* 0x000fe20000000015 */
[----:B------:R-:W3:Y:S01]  /*30a0*/  LDS.128 R32, [R120.X4+UR5+0x2190] ;  /* 0x0021900578207984 */ /* 0x000ee20008004c00 */
[C---:B------:R-:W-:Y:S01]  /*30b0*/  FFMA R163, R23.reuse, R59, R38 ;  /* 0x0000003b17a37223 */ /* 0x040fe20000000026 */
[C---:B------:R-:W-:Y:S01]  /*30c0*/  FFMA R87, R23.reuse, R47, R36 ;  /* 0x0000002f17577223 */ /* 0x040fe20000000024 */
[C---:B------:R-:W-:Y:S01]  /*30d0*/  FFMA R85, R23.reuse, R43, R20 ;  /* 0x0000002b17557223 */ /* 0x040fe20000000014 */
[----:B------:R-:W-:Y:S01]  /*30e0*/  FFMA R165, R23, R51, R22 ;  /* 0x0000003317a57223 */ /* 0x000fe20000000016 */
[C---:B--2---:R-:W-:Y:S01]  /*30f0*/  FFMA R66, R28.reuse, R44, R66 ;  /* 0x0000002c1c427223 */ /* 0x044fe20000000042 */
[----:B------:R-:W2:Y:S01]  /*3100*/  LDS.128 R20, [R120.X4+UR5+0x3010] ;  /* 0x0030100578147984 */ /* 0x000ea20008004c00 */
[C---:B------:R-:W-:Y:S01]  /*3110*/  FFMA R64, R28.reuse, R40, R64 ;  /* 0x000000281c407223 */ /* 0x040fe20000000040 */
[C---:B------:R-:W-:Y:S01]  /*3120*/  FFMA R68, R28.reuse, R56, R68 ;  /* 0x000000381c447223 */ /* 0x040fe20000000044 */
[C---:B------:R-:W-:Y:S01]  /*3130*/  FFMA R39, R29.reuse, R45, R66 ;  /* 0x0000002d1d277223 */ /* 0x040fe20000000042 */
[----:B------:R-:W-:Y:S01]  /*3140*/  FFMA R70, R28, R48, R70 ;  /* 0x000000301c467223 */ /* 0x000fe20000000046 */
[C---:B------:R-:W-:Y:S01]  /*3150*/  FFMA R53, R29.reuse, R41, R64 ;  /* 0x000000291d357223 */ /* 0x040fe20000000040 */
[C---:B------:R-:W-:Y:S01]  /*3160*/  FFMA R37, R29.reuse, R57, R68 ;  /* 0x000000391d257223 */ /* 0x040fe20000000044 */
[----:B------:R-:W4:Y:S01]  /*3170*/  LDS.128 R64, [R120.X4+UR5+0x3090] ;  /* 0x0030900578407984 */ /* 0x000f220008004c00 */
        /* <DEDUP_REMOVED lines=43> */
[-C--:B------:R-:W-:Y:S01]  /*3430*/  FFMA R21, R21, R41.reuse, R20 ;  /* 0x0000002915157223 */ /* 0x080fe20000000014 */
[----:B------:R-:W2:Y:S01]  /*3440*/  LDS.128 R60, [R120.X4+UR5+0x3190] ;  /* 0x00319005783c7984 */ /* 0x000ea20008004c00 */
[C---:B------:R-:W-:Y:S01]  /*3450*/  FFMA R102, R22.reuse, R50, R29 ;  /* 0x0000003216667223 */ /* 0x040fe2000000001d */
[C---:B------:R-:W-:Y:S01]  /*3460*/  FFMA R100, R22.reuse, R58, R25 ;  /* 0x0000003a16647223 */ /* 0x040fe20000000019 */
[C---:B------:R-:W-:Y:S01]  /*3470*/  FFMA R98, R22.reuse, R46, R27 ;  /* 0x0000002e16627223 */ /* 0x040fe2000000001b */
[----:B------:R-:W-:Y:S01]  /*3480*/  FFMA R96, R22, R42, R21 ;  /* 0x0000002a16607223 */ /* 0x000fe20000000015 */
[C---:B----4-:R-:W-:Y:S01]  /*3490*/  FFMA R142, R64.reuse, R48, R142 ;  /* 0x00000030408e7223 */ /* 0x050fe2000000008e */
[C---:B------:R-:W-:Y:S01]  /*34a0*/  FFMA R108, R64.reuse, R40, R108 ;  /* 0x00000028406c7223 */ /* 0x040fe2000000006c */
[----:B------:R-:W-:Y:S01]  /*34b0*/  FFMA R110, R64, R44, R110 ;  /* 0x0000002c406e7223 */ /* 0x000fe2000000006e */
[----:B------:R-:W-:Y:S01]  /*34c0*/  FFMA R33, R33, R41, R88 ;  /* 0x0000002921217223 */ /* 0x000fe20000000058 */
[C---:B------:R-:W-:Y:S01]  /*34d0*/  FFMA R100, R23.reuse, R59, R100 ;  /* 0x0000003b17647223 */ /* 0x040fe20000000064 */
[C---:B------:R-:W-:Y:S01]  /*34e0*/  FFMA R98, R23.reuse, R47, R98 ;  /* 0x0000002f17627223 */ /* 0x040fe20000000062 */
[C---:B------:R-:W-:Y:S01]  /*34f0*/  FFMA R96, R23.reuse, R43, R96 ;  /* 0x0000002b17607223 */ /* 0x040fe20000000060 */
[----:B------:R-:W-:Y:S01]  /*3500*/  FFMA R102, R23, R51, R102 ;  /* 0x0000003317667223 */ /* 0x000fe20000000066 */
[C---:B------:R-:W-:Y:S01]  /*3510*/  FFMA R25, R65.reuse, R49, R142 ;  /* 0x0000003141197223 */ /* 0x040fe2000000008e */
[C---:B------:R-:W-:Y:S01]  /*3520*/  FFMA R23, R65.reuse, R41, R108 ;  /* 0x0000002941177223 */ /* 0x040fe2000000006c */
[----:B------:R-:W-:Y:S01]  /*3530*/  FFMA R21, R65, R45, R110 ;  /* 0x0000002d41157223 */ /* 0x000fe2000000006e */
[----:B------:R-:W-:Y:S01]  /*3540*/  FFMA R88, R34, R42, R33 ;  /* 0x0000002a22587223 */ /* 0x000fe20000000021 */
        /* <DEDUP_REMOVED lines=8> */
[----:B------:R-:W-:Y:S01]  /*35d0*/  LDS.128 R36, [R120.X4+UR5+0x20] ;  /* 0x0000200578247984 */ /* 0x000fe20008004c00 */
[----:B------:R-:W-:Y:S01]  /*35e0*/  FFMA R65, R65, R57, R140 ;  /* 0x0000003941417223 */ /* 0x000fe2000000008c */
[C---:B-1----:R-:W-:Y:S01]  /*35f0*/  FFMA R64, R52.reuse, R40, R97 ;  /* 0x0000002834407223 */ /* 0x042fe20000000061 */
[----:B------:R-:W-:Y:S01]  /*3600*/  FFMA R72, R52, R56, R72 ;  /* 0x0000003834487223 */ /* 0x000fe20000000048 */
[----:B------:R-:W1:Y:S01]  /*3610*/  LDS.128 R20, [R125+0xa0] ;  /* 0x0000a0007d147984 */ /* 0x000e620000000c00 */
[----:B------:R-:W-:Y:S01]  /*3620*/  FFMA R108, R66, R58, R65 ;  /* 0x0000003a426c7223 */ /* 0x000fe20000000041 */
[C---:B------:R-:W-:Y:S01]  /*3630*/  FFMA R66, R52.reuse, R44, R99 ;  /* 0x0000002c34427223 */ /* 0x040fe20000000063 */
[----:B------:R-:W-:Y:S01]  /*3640*/  FFMA R84, R52, R48, R84 ;  /* 0x0000003034547223 */ /* 0x000fe20000000054 */
[----:B------:R-:W3:Y:S01]  /*3650*/  LDS.128 R24, [R125+0x120] ;  /* 0x000120007d187984 */ /* 0x000ee20000000c00 */
[C---:B------:R-:W-:Y:S01]  /*3660*/  FFMA R108, R67.reuse, R59, R108 ;  /* 0x0000003b436c7223 */ /* 0x040fe2000000006c */
[C---:B------:R-:W-:Y:S01]  /*3670*/  FFMA R106, R67.reuse, R47, R106 ;  /* 0x0000002f436a7223 */ /* 0x040fe2000000006a */
[C---:B------:R-:W-:Y:S01]  /*3680*/  FFMA R104, R67.reuse, R43, R104 ;  /* 0x0000002b43687223 */ /* 0x040fe20000000068 */
[----:B------:R-:W4:Y:S01]  /*3690*/  LDS.128 R28, [R125+0x20] ;  /* 0x000020007d1c7984 */ /* 0x000f220000000c00 */
[----:B------:R-:W-:Y:S01]  /*36a0*/  FFMA R110, R67, R51, R110 ;  /* 0x00000033436e7223 */ /* 0x000fe2000000006e */
[C---:B------:R-:W-:Y:S01]  /*36b0*/  FFMA R99, R53.reuse, R45, R66 ;  /* 0x0000002d35637223 */ /* 0x040fe20000000042 */
[C---:B------:R-:W-:Y:S01]  /*36c0*/  FFMA R52, R53.reuse, R41, R64 ;  /* 0x0000002935347223 */ /* 0x040fe20000000040 */
[----:B------:R-:W5:Y:S01]  /*36d0*/  LDS.128 R32, [R125+0x1a0] ;  /* 0x0001a0007d207984 */ /* 0x000f620000000c00 */
[C---:B------:R-:W-:Y:S01]  /*36e0*/  FFMA R97, R53.reuse, R57, R72 ;  /* 0x0000003935617223 */ /* 0x040fe20000000048 */
[----:B------:R-:W-:Y:S01]  /*36f0*/  FFMA R53, R53, R49, R84 ;  /* 0x0000003135357223 */ /* 0x000fe20000000054 */
[C---:B------:R-:W-:Y:S01]  /*3700*/  FFMA R52, R54.reuse, R42, R52 ;  /* 0x0000002a36347223 */ /* 0x040fe20000000034 */
[----:B------:R-:W5:Y:S01]  /*3710*/  LDS.128 R64, [R120.X4+UR5+0xa0] ;  /* 0x0000a00578407984 */ /* 0x000f620008004c00 */
        /* <DEDUP_REMOVED lines=23> */
[----:B-1----:R-:W-:Y:S01]  /*3890*/  FFMA R42, R36, R20, R101 ;  /* 0x00000014242a7223 */ /* 0x002fe20000000065 */
[----:B------:R-:W-:-:S02]  /*38a0*/  FFMA R77, R63, R59, R58 ;  /* 0x0000003b3f4d7223 */ /* 0x000fc4000000003a */
[----:B------:R-:W-:Y:S01]  /*38b0*/  LDS.128 R60, [R120.X4+UR5+0x31a0] ;  /* 0x0031a005783c7984 */ /* 0x000fe20008004c00 */
[C---:B---3--:R-:W-:Y:S01]  /*38c0*/  FFMA R44, R36.reuse, R24, R127 ;  /* 0x00000018242c7223 */ /* 0x048fe2000000007f */
[C---:B------:R-:W-:Y:S01]  /*38d0*/  FFMA R47, R37.reuse, R21, R42 ;  /* 0x00000015252f7223 */ /* 0x040fe2000000002a */
[----:B----4-:R-:W-:Y:S02]  /*38e0*/  FFMA R40, R36, R28, R95 ;  /* 0x0000001c24287223 */ /* 0x010fe4000000005f */
[C---:B------:R-:W-:Y:S01]  /*38f0*/  FFMA R45, R37.reuse, R25, R44 ;  /* 0x00000019252d7223 */ /* 0x040fe2000000002c */
[----:B------:R-:W-:Y:S01]  /*3900*/  FFMA R44, R38, R22, R47 ;  /* 0x00000016262c7223 */ /* 0x000fe2000000002f */
[----:B-----5:R-:W-:Y:S01]  /*3910*/  FFMA R36, R36, R32, R129 ;  /* 0x0000002024247223 */ /* 0x020fe20000000081 */
[C---:B------:R-:W-:Y:S01]  /*3920*/  FFMA R49, R37.reuse, R29, R40 ;  /* 0x0000001d25317223 */ /* 0x040fe20000000028 */
[C---:B------:R-:W-:Y:S01]  /*3930*/  FFMA R46, R38.reuse, R26, R45 ;  /* 0x0000001a262e7223 */ /* 0x040fe2000000002d */
[----:B------:R-:W1:Y:S01]  /*3940*/  LDS.128 R40, [R120.X4+UR5+0x1a0] ;  /* 0x0001a00578287984 */ /* 0x000e620008004c00 */
[----:B------:R-:W-:Y:S01]  /*3950*/  FFMA R37, R37, R33, R36 ;  /* 0x0000002125257223 */ /* 0x000fe20000000024 */
[----:B------:R-:W-:Y:S01]  /*3960*/  FFMA R36, R38, R30, R49 ;  /* 0x0000001e26247223 */ /* 0x000fe20000000031 */
        /* <DEDUP_REMOVED lines=12> */
[C---:B------:R-:W-:Y:S01]  /*3a30*/  FFMA R44, R66.reuse, R22, R49 ;  /* 0x00000016422c7223 */ /* 0x040fe20000000031 */
[----:B------:R-:W3:Y:S01]  /*3a40*/  LDS.128 R36, [R120.X4+UR5+0x1020] ;  /* 0x0010200578247984 */ /* 0x000ee20008004c00 */
        /* <DEDUP_REMOVED lines=107> */
[C---:B--2---:R-:W-:Y:S01]  /*4100*/  FFMA R42, R36.reuse, R24, R87 ;  /* 0x00000018242a7223 */ /* 0x044fe20000000057 */
        /* <DEDUP_REMOVED lines=12> */
[-C--:B------:R-:W-:Y:S01]  /*41d0*/  FFMA R38, R38, R30.reuse, R37 ;  /* 0x0000001e26267223 */ /* 0x080fe20000000025 */
[C---:B------:R-:W-:Y:S01]  /*41e0*/  FFMA R163, R39.reuse, R35, R54 ;  /* 0x0000002327a37223 */ /* 0x040fe20000000036 */
[C---:B------:R-:W-:Y:S01]  /*41f0*/  FFMA R87, R39.reuse, R27, R52 ;  /* 0x0000001b27577223 */ /* 0x040fe20000000034 */
[C---:B------:R-:W-:Y:S01]  /*4200*/  FFMA R85, R39.reuse, R23, R36 ;  /* 0x0000001727557223 */ /* 0x040fe20000000024 */
[-C--:B------:R-:W-:Y:S01]  /*4210*/  FFMA R165, R39, R31.reuse, R38 ;  /* 0x0000001f27a57223 */ /* 0x080fe20000000026 */
[----:B------:R-:W-:Y:S01]  /*4220*/  FFMA R66, R66, R30, R65 ;  /* 0x0000001e42427223 */ /* 0x000fe20000000041 */
[----:B------:R-:W4:Y:S01]  /*4230*/  LDS.128 R36, [R120.X4+UR5+0x3020] ;  /* 0x0030200578247984 */ /* 0x000f220008004c00 */
[C---:B-1----:R-:W-:Y:S01]  /*4240*/  FFMA R76, R44.reuse, R32, R76 ;  /* 0x000000202c4c7223 */ /* 0x042fe2000000004c */
[C---:B------:R-:W-:Y:S01]  /*4250*/  FFMA R70, R44.reuse, R24, R70 ;  /* 0x000000182c467223 */ /* 0x040fe20000000046 */
[----:B------:R-:W-:Y:S01]  /*4260*/  FFMA R133, R67, R31, R66 ;  /* 0x0000001f43857223 */ /* 0x000fe20000000042 */
        /* <DEDUP_REMOVED lines=13> */
[C---:B---3--:R-:W-:Y:S01]  /*4340*/  FFMA R82, R48.reuse, R32, R82 ;  /* 0x0000002030527223 */ /* 0x048fe20000000052 */
        /* <DEDUP_REMOVED lines=8> */
[----:B------:R-:W3:Y:S01]  /*43d0*/  LDS.128 R56, [R120.X4+UR5+0x3120] ;  /* 0x0031200578387984 */ /* 0x000ee20008004c00 */
[-C--:B------:R-:W-:Y:S01]  /*43e0*/  FFMA R49, R49, R29.reuse, R86 ;  /* 0x0000001d31317223 */ /* 0x080fe20000000056 */
[C---:B------:R-:W-:Y:S01]  /*43f0*/  FFMA R82, R50.reuse, R34, R45 ;  /* 0x0000002232527223 */ /* 0x040fe2000000002d */
[----:B------:R-:W-:Y:S01]  /*4400*/  FFMA R80, R50, R26, R47 ;  /* 0x0000001a32507223 */ /* 0x000fe2000000002f */
[C---:B--2---:R-:W-:Y:S01]  /*4410*/  FFMA R94, R40.reuse, R28, R94 ;  /* 0x0000001c285e7223 */ /* 0x044fe2000000005e */
        /* <DEDUP_REMOVED lines=12> */
[C---:B----4-:R-:W-:Y:S01]  /*44e0*/  FFMA R102, R36.reuse, R28, R102 ;  /* 0x0000001c24667223 */ /* 0x050fe20000000066 */
        /* <DEDUP_REMOVED lines=25> */
[C---:B------:R-:W-:Y:S01]  /*4680*/  FFMA R41, R65.reuse, R29, R110 ;  /* 0x0000001d41297223 */ /* 0x040fe2000000006e */
[----:B------:R-:W-:Y:S01]  /*4690*/  FFMA R108, R64, R32, R108 ;  /* 0x00000020406c7223 */ /* 0x000fe2000000006c */
[C---:B------:R-:W-:Y:S01]  /*46a0*/  FFMA R104, R66.reuse, R22, R39 ;  /* 0x0000001642687223 */ /* 0x040fe20000000027 */
[C---:B------:R-:W-:Y:S01]  /*46b0*/  FFMA R106, R66.reuse, R26, R37 ;  /* 0x0000001a426a7223 */ /* 0x040fe20000000025 */
[----:B------:R-:W-:Y:S01]  /*46c0*/  LDS.128 R52, [R120.X4+UR5+0x30] ;  /* 0x0000300578347984 */ /* 0x000fe20008004c00 */
[----:B------:R-:W-:Y:S01]  /*46d0*/  FFMA R65, R65, R33, R108 ;  /* 0x0000002141417223 */ /* 0x000fe2000000006c */
[----:B------:R-:W-:Y:S01]  /*46e0*/  FFMA R110, R66, R30, R41 ;  /* 0x0000001e426e7223 */ /* 0x000fe20000000029 */
[----:B---3--:R-:W-:Y:S01]  /*46f0*/  FFMA R64, R56, R20, R97 ;  /* 0x0000001438407223 */ /* 0x008fe20000000061 */
[----:B------:R-:W1:Y:S01]  /*4700*/  LDS.128 R36, [R125+0xb0] ;  /* 0x0000b0007d247984 */ /* 0x000e620000000c00 */
[----:B------:R-:W-:Y:S01]  /*4710*/  FFMA R108, R66, R34, R65 ;  /* 0x00000022426c7223 */ /* 0x000fe20000000041 */
[C---:B------:R-:W-:Y:S01]  /*4720*/  FFMA R66, R56.reuse, R24, R99 ;  /* 0x0000001838427223 */ /* 0x040fe20000000063 */
[C---:B------:R-:W-:Y:S01]  /*4730*/  FFMA R72, R56.reuse, R32, R72 ;  /* 0x0000002038487223 */ /* 0x040fe20000000048 */
[----:B------:R-:W2:Y:S01]  /*4740*/  LDS.128 R44, [R125+0x30] ;  /* 0x000030007d2c7984 */ /* 0x000ea20000000c00 */
[----:B------:R-:W-:Y:S01]  /*4750*/  FFMA R84, R56, R28, R84 ;  /* 0x0000001c38547223 */ /* 0x000fe20000000054 */
[C---:B------:R-:W-:Y:S01]  /*4760*/  FFMA R108, R67.reuse, R35, R108 ;  /* 0x00000023436c7223 */ /* 0x040fe2000000006c */
[C---:B------:R-:W-:Y:S01]  /*4770*/  FFMA R106, R67.reuse, R27, R106 ;  /* 0x0000001b436a7223 */ /* 0x040fe2000000006a */
[----:B------:R-:W3:Y:S01]  /*4780*/  LDS.128 R40, [R125+0x130] ;  /* 0x000130007d287984 */ /* 0x000ee20000000c00 */
[C---:B------:R-:W-:Y:S01]  /*4790*/  FFMA R104, R67.reuse, R23, R104 ;  /* 0x0000001743687223 */ /* 0x040fe20000000068 */
[----:B------:R-:W-:Y:S01]  /*47a0*/  FFMA R110, R67, R31, R110 ;  /* 0x0000001f436e7223 */ /* 0x000fe2000000006e */
[C---:B------:R-:W-:Y:S01]  /*47b0*/  FFMA R99, R57.reuse, R25, R66 ;  /* 0x0000001939637223 */ /* 0x040fe20000000042 */
[----:B------:R-:W-:Y:S01]  /*47c0*/  FFMA R56, R57, R21, R64 ;  /* 0x0000001539387223 */ /* 0x000fe20000000040 */
[C---:B------:R-:W-:Y:S01]  /*47d0*/  FFMA R82, R51.reuse, R35, R82 ;  /* 0x0000002333527223 */ /* 0x040fe20000000052 */
[----:B------:R-:W4:Y:S01]  /*47e0*/  LDS.128 R64, [R120.X4+UR5+0xb0] ;  /* 0x0000b00578407984 */ /* 0x000f220008004c00 */
[C---:B------:R-:W-:Y:S01]  /*47f0*/  FFMA R80, R51.reuse, R27, R80 ;  /* 0x0000001b33507223 */ /* 0x040fe20000000050 */
[C---:B------:R-:W-:Y:S01]  /*4800*/  FFMA R74, R51.reuse, R23, R74 ;  /* 0x00000017334a7223 */ /* 0x040fe2000000004a */
[----:B------:R-:W-:Y:S01]  /*4810*/  FFMA R86, R51, R31, R86 ;  /* 0x0000001f33567223 */ /* 0x000fe20000000056 */
[C---:B------:R-:W-:Y:S01]  /*4820*/  FFMA R97, R57.reuse, R33, R72 ;  /* 0x0000002139617223 */ /* 0x040fe20000000048 */
[----:B------:R-:W5:Y:S01]  /*4830*/  LDS.128 R48, [R125+0x1b0] ;  /* 0x0001b0007d307984 */ /* 0x000f620000000c00 */
        /* <DEDUP_REMOVED lines=10> */
[----:B------:R-:W5:Y:S01]  /*48e0*/  LDS.128 R56, [R120.X4+UR5+0x130] ;  /* 0x0001300578387984 */ /* 0x000f620008004c00 */
        /* <DEDUP_REMOVED lines=11> */
[C---:B-1----:R-:W-:Y:S01]  /*49a0*/  FFMA R22, R52.reuse, R36, R101 ;  /* 0x0000002434167223 */ /* 0x042fe20000000065 */
[----:B------:R-:W-:Y:S01]  /*49b0*/  FFMA R79, R63, R27, R26 ;  /* 0x0000001b3f4f7223 */ /* 0x000fe2000000001a */
[----:B--2---:R-:W-:Y:S01]  /*49c0*/  FFMA R20, R52, R44, R95 ;  /* 0x0000002c34147223 */ /* 0x004fe2000000005f */
[----:B------:R-:W-:Y:S01]  /*49d0*/  FFMA R34, R62, R34, R33 ;  /* 0x000000223e227223 */ /* 0x000fe20000000021 */
[----:B------:R-:W-:Y:S01]  /*49e0*/  FFMA R27, R53, R37, R22 ;  /* 0x00000025351b7223 */ /* 0x000fe20000000016 */
[----:B------:R-:W-:Y:S01]  /*49f0*/  FFMA R103, R63, R31, R30 ;  /* 0x0000001f3f677223 */ /* 0x000fe2000000001e */
[----:B---3--:R-:W-:Y:S01]  /*4a00*/  FFMA R24, R52, R40, R127 ;  /* 0x0000002834187223 */ /* 0x008fe2000000007f */
[C---:B------:R-:W-:Y:S01]  /*4a10*/  FFMA R29, R53.reuse, R45, R20 ;  /* 0x0000002d351d7223 */ /* 0x040fe20000000014 */
[C---:B------:R-:W-:Y:S01]  /*4a20*/  FFMA R26, R54.reuse, R38, R27 ;  /* 0x00000026361a7223 */ /* 0x040fe2000000001b */
[----:B------:R-:W1:Y:S01]  /*4a30*/  LDS.128 R20, [R120.X4+UR5+0x1b0] ;  /* 0x0001b00578147984 */ /* 0x000e620008004c00 */
[----:B------:R-:W-:Y:S01]  /*4a40*/  FFMA R25, R53, R41, R24 ;  /* 0x0000002935197223 */ /* 0x000fe20000000018 */
[----:B------:R-:W-:Y:S01]  /*4a50*/  FFMA R24, R54, R46, R29 ;  /* 0x0000002e36187223 */ /* 0x000fe2000000001d */
[C---:B------:R-:W-:Y:S01]  /*4a60*/  FFMA R101, R55.reuse, R39, R26 ;  /* 0x0000002737657223 */ /* 0x040fe2000000001a */
[----:B----4-:R-:W-:Y:S01]  /*4a70*/  FFMA R26, R64, R40, R107 ;  /* 0x00000028401a7223 */ /* 0x010fe2000000006b */
[----:B------:R-:W-:Y:S01]  /*4a80*/  FFMA R28, R54, R42, R25 ;  /* 0x0000002a361c7223 */ /* 0x000fe20000000019 */
[----:B------:R-:W-:Y:S01]  /*4a90*/  FFMA R95, R55, R47, R24 ;  /* 0x0000002f375f7223 */ /* 0x000fe20000000018 */
[C---:B------:R-:W-:Y:S01]  /*4aa0*/  FFMA R24, R64.reuse, R36, R105 ;  /* 0x0000002440187223 */ /* 0x040fe20000000069 */
[----:B------:R-:W-:Y:S01]  /*4ab0*/  FFMA R31, R65, R41, R26 ;  /* 0x00000029411f7223 */ /* 0x000fe2000000001a */
[----:B------:R-:W-:Y:S01]  /*4ac0*/  FFMA R127, R55, R43, R28 ;  /* 0x0000002b377f7223 */ /* 0x000fe2000000001c */
[----:B-----5:R-:W-:Y:S01]  /*4ad0*/  FFMA R28, R64, R48, R131 ;  /* 0x00000030401c7223 */ /* 0x020fe20000000083 */
[C---:B------:R-:W-:Y:S01]  /*4ae0*/  FFMA R33, R65.reuse, R37, R24 ;  /* 0x0000002541217223 */ /* 0x040fe20000000018 */
[C---:B------:R-:W-:Y:S01]  /*4af0*/  FFMA R30, R66.reuse, R42, R31 ;  /* 0x0000002a421e7223 */ /* 0x040fe2000000001f */
[----:B------:R-:W2:Y:S01]  /*4b00*/  LDS.128 R24, [R120.X4+UR5+0x1030] ;  /* 0x0010300578187984 */ /* 0x000ea20008004c00 */
[----:B------:R-:W-:Y:S01]  /*4b10*/  FFMA R29, R65, R49, R28 ;  /* 0x00000031411d7223 */ /* 0x000fe2000000001c */
        /* <DEDUP_REMOVED lines=8> */
[----:B------:R-:W-:Y:S01]  /*4ba0*/  FFMA R77, R63, R35, R34 ;  /* 0x000000233f4d7223 */ /* 0x000fe20000000022 */
        /* <DEDUP_REMOVED lines=11> */
[----:B------:R-:W-:Y:S01]  /*4c60*/  FFMA R52, R58, R50, R33 ;  /* 0x000000323a347223 */ /* 0x000fe20000000021 */
[C---:B------:R-:W-:Y:S01]  /*4c70*/  FFMA R91, R59.reuse, R43, R34 ;  /* 0x0000002b3b5b7223 */ /* 0x040fe20000000022 */
[----:B------:R-:W-:Y:S01]  /*4c80*/  FFMA R89, R59, R39, R32 ;  /* 0x000000273b597223 */ /* 0x000fe20000000020 */
[-C--:B------:R-:W-:Y:S01]  /*4c90*/  FFMA R129, R55, R51.reuse, R54 ;  /* 0x0000003337817223 */ /* 0x080fe20000000036 */
[----:B------:R-:W-:Y:S01]  /*4ca0*/  FFMA R135, R59, R51, R52 ;  /* 0x000000333b877223 */ /* 0x000fe20000000034 */
[C---:B-1----:R-:W-:Y:S01]  /*4cb0*/  FFMA R52, R20.reuse, R48, R139 ;  /* 0x0000003014347223 */ /* 0x042fe2000000008b */
        /* <DEDUP_REMOVED lines=84> */
[C---:B---3--:R-:W-:Y:S01]  /*5200*/  FFMA R22, R24.reuse, R40, R87 ;  /* 0x0000002818167223 */ /* 0x048fe20000000057 */
[C---:B------:R-:W-:Y:S01]  /*5210*/  FFMA R20, R24.reuse, R36, R85 ;  /* 0x0000002418147223 */ /* 0x040fe20000000055 */
[C---:B------:R-:W-:Y:S01]  /*5220*/  FFMA R52, R24.reuse, R48, R163 ;  /* 0x0000003018347223 */ /* 0x040fe200000000a3 */
[-C--:B------:R-:W-:Y:S01]  /*5230*/  FFMA R24, R24, R44.reuse, R165 ;  /* 0x0000002c18187223 */ /* 0x080fe200000000a5 */
[----:B------:R-:W-:Y:S01]  /*5240*/  FFMA R159, R23, R51, R54 ;  /* 0x00000033179f7223 */ /* 0x000fe20000000036 */
[C---:B------:R-:W-:Y:S01]  /*5250*/  FFMA R55, R25.reuse, R41, R22 ;  /* 0x0000002919377223 */ /* 0x040fe20000000016 */
[C---:B------:R-:W-:Y:S01]  /*5260*/  FFMA R53, R25.reuse, R49, R52 ;  /* 0x0000003119357223 */ /* 0x040fe20000000034 */
[C---:B------:R-:W-:Y:S01]  /*5270*/  FFMA R57, R25.reuse, R37, R20 ;  /* 0x0000002519397223 */ /* 0x040fe20000000014 */
[-C--:B------:R-:W-:Y:S01]  /*5280*/  FFMA R25, R25, R45.reuse, R24 ;  /* 0x0000002d19197223 */ /* 0x080fe20000000018 */
[----:B------:R-:W3:Y:S01]  /*5290*/  LDS.128 R20, [R120.X4+UR5+0x21b0] ;  /* 0x0021b00578147984 */ /* 0x000ee20008004c00 */
[----:B------:R-:W-:Y:S01]  /*52a0*/  FFMA R64, R64, R44, R133 ;  /* 0x0000002c40407223 */ /* 0x000fe20000000085 */
[C---:B------:R-:W-:Y:S01]  /*52b0*/  FFMA R54, R26.reuse, R50, R53 ;  /* 0x000000321a367223 */ /* 0x040fe20000000035 */
[C---:B------:R-:W-:Y:S01]  /*52c0*/  FFMA R52, R26.reuse, R42, R55 ;  /* 0x0000002a1a347223 */ /* 0x040fe20000000037 */
[C---:B------:R-:W-:Y:S01]  /*52d0*/  FFMA R24, R26.reuse, R38, R57 ;  /* 0x000000261a187223 */ /* 0x040fe20000000039 */
[-C--:B------:R-:W-:Y:S01]  /*52e0*/  FFMA R26, R26, R46.reuse, R25 ;  /* 0x0000002e1a1a7223 */ /* 0x080fe20000000019 */
[----:B------:R-:W-:Y:S01]  /*52f0*/  FFMA R65, R65, R45, R64 ;  /* 0x0000002d41417223 */ /* 0x000fe20000000040 */
[C---:B------:R-:W-:Y:S01]  /*5300*/  FFMA R163, R27.reuse, R51, R54 ;  /* 0x000000331ba37223 */ /* 0x040fe20000000036 */
[C---:B------:R-:W-:Y:S01]  /*5310*/  FFMA R87, R27.reuse, R43, R52 ;  /* 0x0000002b1b577223 */ /* 0x040fe20000000034 */
[C---:B------:R-:W-:Y:S01]  /*5320*/  FFMA R85, R27.reuse, R39, R24 ;  /* 0x000000271b557223 */ /* 0x040fe20000000018 */
[----:B------:R-:W-:Y:S01]  /*5330*/  FFMA R66, R66, R46, R65 ;  /* 0x0000002e42427223 */ /* 0x000fe20000000041 */
[-C--:B------:R-:W-:Y:S01]  /*5340*/  FFMA R165, R27, R47.reuse, R26 ;  /* 0x0000002f1ba57223 */ /* 0x080fe2000000001a */
[C---:B-1----:R-:W-:Y:S01]  /*5350*/  FFMA R68, R28.reuse, R36, R68 ;  /* 0x000000241c447223 */ /* 0x042fe20000000044 */
[----:B------:R-:W1:Y:S01]  /*5360*/  LDS.128 R24, [R120.X4+UR5+0x3030] ;  /* 0x0030300578187984 */ /* 0x000e620008004c00 */
        /* <DEDUP_REMOVED lines=14> */
[----:B------:R-:W5:Y:S01]  /*5450*/  LDS.128 R56, [R120.X4+UR5+0x3130] ;  /* 0x0031300578387984 */ /* 0x000f620008004c00 */
[C---:B--2---:R-:W-:Y:S01]  /*5460*/  FFMA R82, R32.reuse, R48, R82 ;  /* 0x0000003020527223 */ /* 0x044fe20000000052 */
[C---:B------:R-:W-:Y:S01]  /*5470*/  FFMA R80, R32.reuse, R40, R80 ;  /* 0x0000002820507223 */ /* 0x040fe20000000050 */
[C---:B------:R-:W-:Y:S01]  /*5480*/  FFMA R74, R32.reuse, R36, R74 ;  /* 0x00000024204a7223 */ /* 0x040fe2000000004a */
        /* <DEDUP_REMOVED lines=8> */
[-C--:B------:R-:W-:Y:S01]  /*5510*/  FFMA R33, R33, R45.reuse, R86 ;  /* 0x0000002d21217223 */ /* 0x080fe20000000056 */
[C---:B---3--:R-:W-:Y:S01]  /*5520*/  FFMA R94, R20.reuse, R44, R94 ;  /* 0x0000002c145e7223 */ /* 0x048fe2000000005e */
[C---:B------:R-:W-:Y:S01]  /*5530*/  FFMA R92, R20.reuse, R48, R92 ;  /* 0x00000030145c7223 */ /* 0x040fe2000000005c */
[C---:B------:R-:W-:Y:S01]  /*5540*/  FFMA R90, R20.reuse, R40, R90 ;  /* 0x00000028145a7223 */ /* 0x040fe2000000005a */
[----:B------:R-:W-:Y:S01]  /*5550*/  FFMA R88, R20, R36, R88 ;  /* 0x0000002414587223 */ /* 0x000fe20000000058 */
        /* <DEDUP_REMOVED lines=13> */
[----:B------:R-:W1:Y:S01]  /*5630*/  LDS.128 R60, [R120.X4+UR5+0x31b0] ;  /* 0x0031b005783c7984 */ /* 0x000e620008004c00 */
[C---:B------:R-:W-:Y:S01]  /*5640*/  FFMA R92, R23.reuse, R51, R92 ;  /* 0x00000033175c7223 */ /* 0x040fe2000000005c */
[C---:B------:R-:W-:Y:S01]  /*5650*/  FFMA R90, R23.reuse, R43, R90 ;  /* 0x0000002b175a7223 */ /* 0x040fe2000000005a */
[C---:B------:R-:W-:Y:S01]  /*5660*/  FFMA R88, R23.reuse, R39, R88 ;  /* 0x0000002717587223 */ /* 0x040fe20000000058 */
[----:B------:R-:W-:Y:S01]  /*5670*/  FFMA R94, R23, R47, R94 ;  /* 0x0000002f175e7223 */ /* 0x000fe2000000005e */
[C---:B------:R-:W-:Y:S01]  /*5680*/  FFMA R102, R24.reuse, R44, R102 ;  /* 0x0000002c18667223 */ /* 0x040fe20000000066 */
[-C--:B------:R-:W-:Y:S01]  /*5690*/  FFMA R96, R24, R36.reuse, R96 ;  /* 0x0000002418607223 */ /* 0x080fe20000000060 */
[C---:B------:R-:W-:Y:S01]  /*56a0*/  FFMA R21, R25.reuse, R49, R100 ;  /* 0x0000003119157223 */ /* 0x040fe20000000064 */
[C---:B------:R-:W-:Y:S01]  /*56b0*/  FFMA R23, R25.reuse, R41, R98 ;  /* 0x0000002919177223 */ /* 0x040fe20000000062 */
[C---:B----4-:R-:W-:Y:S01]  /*56c0*/  FFMA R104, R64.reuse, R36, R104 ;  /* 0x0000002440687223 */ /* 0x050fe20000000068 */
[----:B------:R-:W-:Y:S01]  /*56d0*/  FFMA R106, R64, R40, R106 ;  /* 0x00000028406a7223 */ /* 0x000fe2000000006a */
[C---:B------:R-:W-:Y:S01]  /*56e0*/  FFMA R29, R25.reuse, R45, R102 ;  /* 0x0000002d191d7223 */ /* 0x040fe20000000066 */
[-C--:B------:R-:W-:Y:S01]  /*56f0*/  FFMA R25, R25, R37.reuse, R96 ;  /* 0x0000002519197223 */ /* 0x080fe20000000060 */
[C---:B------:R-:W-:Y:S01]  /*5700*/  FFMA R100, R26.reuse, R50, R21 ;  /* 0x000000321a647223 */ /* 0x040fe20000000015 */
[----:B------:R-:W-:Y:S01]  /*5710*/  FFMA R98, R26, R42, R23 ;  /* 0x0000002a1a627223 */ /* 0x000fe20000000017 */
[----:B------:R-:W-:Y:S01]  /*5720*/  FFMA R110, R64, R44, R110 ;  /* 0x0000002c406e7223 */ /* 0x000fe2000000006e */
[C---:B------:R-:W-:Y:S01]  /*5730*/  FFMA R23, R65.reuse, R37, R104 ;  /* 0x0000002541177223 */ /* 0x040fe20000000068 */
[C---:B------:R-:W-:Y:S01]  /*5740*/  FFMA R21, R65.reuse, R41, R106 ;  /* 0x0000002941157223 */ /* 0x040fe2000000006a */
[-C--:B------:R-:W-:Y:S01]  /*5750*/  FFMA R96, R26, R38.reuse, R25 ;  /* 0x000000261a607223 */ /* 0x080fe20000000019 */
[----:B------:R-:W-:Y:S01]  /*5760*/  FFMA R25, R65, R45, R110 ;  /* 0x0000002d41197223 */ /* 0x000fe2000000006e */
[----:B------:R-:W-:Y:S01]  /*5770*/  FFMA R74, R34, R38, R53 ;  /* 0x00000026224a7223 */ /* 0x000fe20000000035 */
[----:B------:R-:W-:Y:S01]  /*5780*/  FFMA R102, R26, R46, R29 ;  /* 0x0000002e1a667223 */ /* 0x000fe2000000001d */
[----:B------:R-:W-:Y:S01]  /*5790*/  FFMA R108, R64, R48, R108 ;  /* 0x00000030406c7223 */ /* 0x000fe2000000006c */
[C---:B------:R-:W-:Y:S01]  /*57a0*/  FFMA R104, R66.reuse, R38, R23 ;  /* 0x0000002642687223 */ /* 0x040fe20000000017 */
[C---:B------:R-:W-:Y:S01]  /*57b0*/  FFMA R106, R66.reuse, R42, R21 ;  /* 0x0000002a426a7223 */ /* 0x040fe20000000015 */
[----:B------:R-:W-:Y:S01]  /*57c0*/  LDS.128 R52, [R120.X4+UR5+0x40] ;  /* 0x0000400578347984 */ /* 0x000fe20008004c00 */
[C---:B------:R-:W-:Y:S01]  /*57d0*/  FFMA R100, R27.reuse, R51, R100 ;  /* 0x000000331b647223 */ /* 0x040fe20000000064 */
[C---:B------:R-:W-:Y:S01]  /*57e0*/  FFMA R98, R27.reuse, R43, R98 ;  /* 0x0000002b1b627223 */ /* 0x040fe20000000062 */
[C---:B------:R-:W-:Y:S01]  /*57f0*/  FFMA R96, R27.reuse, R39, R96 ;  /* 0x000000271b607223 */ /* 0x040fe20000000060 */
[----:B------:R-:W-:Y:S01]  /*5800*/  LDS.128 R20, [R125+0xc0] ;  /* 0x0000c0007d147984 */ /* 0x000fe20000000c00 */
[----:B------:R-:W-:Y:S01]  /*5810*/  FFMA R102, R27, R47, R102 ;  /* 0x0000002f1b667223 */ /* 0x000fe20000000066 */
[----:B------:R-:W-:Y:S01]  /*5820*/  FFMA R65, R65, R49, R108 ;  /* 0x0000003141417223 */ /* 0x000fe2000000006c */
[----:B------:R-:W-:Y:S01]  /*5830*/  FFMA R110, R66, R46, R25 ;  /* 0x0000002e426e7223 */ /* 0x000fe20000000019 */
[----:B------:R-:W2:Y:S01]  /*5840*/  LDS.128 R28, [R125+0x40] ;  /* 0x000040007d1c7984 */ /* 0x000ea20000000c00 */
[----:B-----5:R-:W-:Y:S01]  /*5850*/  FFMA R64, R56, R36, R97 ;  /* 0x0000002438407223 */ /* 0x020fe20000000061 */
[----:B------:R-:W-:Y:S01]  /*5860*/  FFMA R108, R66, R50, R65 ;  /* 0x00000032426c7223 */ /* 0x000fe20000000041 */
[C---:B------:R-:W-:Y:S01]  /*5870*/  FFMA R66, R56.reuse, R40, R99 ;  /* 0x0000002838427223 */ /* 0x040fe20000000063 */
[----:B------:R-:W3:Y:S01]  /*5880*/  LDS.128 R24, [R125+0x140] ;  /* 0x000140007d187984 */ /* 0x000ee20000000c00 */
        /* <DEDUP_REMOVED lines=35> */
[C---:B--2---:R-:W-:Y:S01]  /*5ac0*/  FFMA R36, R52.reuse, R28, R95 ;  /* 0x0000001c34247223 */ /* 0x044fe2000000005f */
[C---:B------:R-:W-:Y:S01]  /*5ad0*/  FFMA R93, R63.reuse, R39, R38 ;  /* 0x000000273f5d7223 */ /* 0x040fe20000000026 */
[----:B------:R-:W-:Y:S01]  /*5ae0*/  FFMA R38, R52, R20, R101 ;  /* 0x0000001434267223 */ /* 0x000fe20000000065 */
[----:B------:R-:W-:Y:S01]  /*5af0*/  FFMA R46, R62, R46, R45 ;  /* 0x0000002e3e2e7223 */ /* 0x000fe2000000002d */
[----:B------:R-:W-:Y:S01]  /*5b00*/  FFMA R79, R63, R43, R42 ;  /* 0x0000002b3f4f7223 */ /* 0x000fe2000000002a */
[----:B---3--:R-:W-:Y:S01]  /*5b10*/  FFMA R40, R52, R24, R127 ;  /* 0x0000001834287223 */ /* 0x008fe2000000007f */
[C---:B------:R-:W-:Y:S01]  /*5b20*/  FFMA R43, R53.reuse, R21, R38 ;  /* 0x00000015352b7223 */ /* 0x040fe20000000026 */
[C---:B------:R-:W-:Y:S01]  /*5b30*/  FFMA R45, R53.reuse, R29, R36 ;  /* 0x0000001d352d7223 */ /* 0x040fe20000000024 */
[----:B------:R-:W-:Y:S01]  /*5b40*/  FFMA R50, R62, R50, R49 ;  /* 0x000000323e327223 */ /* 0x000fe20000000031 */
[----:B------:R-:W2:Y:S01]  /*5b50*/  LDS.128 R36, [R120.X4+UR5+0x1c0] ;  /* 0x0001c00578247984 */ /* 0x000ea20008004c00 */
[----:B------:R-:W-:Y:S01]  /*5b60*/  FFMA R41, R53, R25, R40 ;  /* 0x0000001935297223 */ /* 0x000fe20000000028 */
[C---:B------:R-:W-:Y:S01]  /*5b70*/  FFMA R42, R54.reuse, R22, R43 ;  /* 0x00000016362a7223 */ /* 0x040fe2000000002b */
[C---:B------:R-:W-:Y:S01]  /*5b80*/  FFMA R40, R54.reuse, R30, R45 ;  /* 0x0000001e36287223 */ /* 0x040fe2000000002d */
[----:B------:R-:W-:Y:S01]  /*5b90*/  FFMA R103, R63, R47, R46 ;  /* 0x0000002f3f677223 */ /* 0x000fe2000000002e */
[----:B------:R-:W-:Y:S01]  /*5ba0*/  FFMA R44, R54, R26, R41 ;  /* 0x0000001a362c7223 */ /* 0x000fe20000000029 */
[C---:B------:R-:W-:Y:S01]  /*5bb0*/  FFMA R101, R55.reuse, R23, R42 ;  /* 0x0000001737657223 */ /* 0x040fe2000000002a */
[C---:B------:R-:W-:Y:S01]  /*5bc0*/  FFMA R95, R55.reuse, R31, R40 ;  /* 0x0000001f375f7223 */ /* 0x040fe20000000028 */
[C---:B----4-:R-:W-:Y:S01]  /*5bd0*/  FFMA R42, R64.reuse, R24, R107 ;  /* 0x00000018402a7223 */ /* 0x050fe2000000006b */
[C---:B------:R-:W-:Y:S01]  /*5be0*/  FFMA R40, R64.reuse, R20, R105 ;  /* 0x0000001440287223 */ /* 0x040fe20000000069 */
[----:B------:R-:W-:Y:S01]  /*5bf0*/  FFMA R127, R55, R27, R44 ;  /* 0x0000001b377f7223 */ /* 0x000fe2000000002c */
[-C--:B-----5:R-:W-:Y:S01]  /*5c00*/  FFMA R44, R64, R32.reuse, R131 ;  /* 0x00000020402c7223 */ /* 0x0a0fe20000000083 */
[C---:B------:R-:W-:Y:S01]  /*5c10*/  FFMA R47, R65.reuse, R25, R42 ;  /* 0x00000019412f7223 */ /* 0x040fe2000000002a */
[C---:B------:R-:W-:Y:S01]  /*5c20*/  FFMA R49, R65.reuse, R21, R40 ;  /* 0x0000001541317223 */ /* 0x040fe20000000028 */
[----:B------:R-:W-:Y:S01]  /*5c30*/  FFMA R52, R52, R32, R129 ;  /* 0x0000002034347223 */ /* 0x000fe20000000081 */
[----:B------:R-:W3:Y:S01]  /*5c40*/  LDS.128 R40, [R120.X4+UR5+0x1040] ;  /* 0x0010400578287984 */ /* 0x000ee20008004c00 */
[-C--:B------:R-:W-:Y:S01]  /*5c50*/  FFMA R45, R65, R33.reuse, R44 ;  /* 0x00000021412d7223 */ /* 0x080fe2000000002c */
[C---:B------:R-:W-:Y:S01]  /*5c60*/  FFMA R46, R66.reuse, R26, R47 ;  /* 0x0000001a422e7223 */ /* 0x040fe2000000002f */
[C---:B------:R-:W-:Y:S01]  /*5c70*/  FFMA R44, R66.reuse, R22, R49 ;  /* 0x00000016422c7223 */ /* 0x040fe20000000031 */
[----:B------:R-:W-:Y:S01]  /*5c80*/  FFMA R53, R53, R33, R52 ;  /* 0x0000002135357223 */ /* 0x000fe20000000034 */
[----:B------:R-:W-:Y:S01]  /*5c90*/  FFMA R48, R66, R34, R45 ;  /* 0x0000002242307223 */ /* 0x000fe2000000002d */
[C---:B------:R-:W-:Y:S01]  /*5ca0*/  FFMA R107, R67.reuse, R27, R46 ;  /* 0x0000001b436b7223 */ /* 0x040fe2000000002e */
[----:B------:R-:W-:Y:S01]  /*5cb0*/  FFMA R105, R67, R23, R44 ;  /* 0x0000001743697223 */ /* 0x000fe2000000002c */
[C---:B-1----:R-:W-:Y:S01]  /*5cc0*/  FFMA R46, R56.reuse, R24, R91 ;  /* 0x00000018382e7223 */ /* 0x042fe2000000005b */
        /* <DEDUP_REMOVED lines=13> */
[----:B------:R-:W-:Y:S01]  /*5da0*/  FFMA R52, R58, R34, R49 ;  /* 0x000000223a347223 */ /* 0x000fe20000000031 */
[C---:B------:R-:W-:Y:S01]  /*5db0*/  FFMA R91, R59.reuse, R27, R50 ;  /* 0x0000001b3b5b7223 */ /* 0x040fe20000000032 */
[C---:B------:R-:W-:Y:S01]  /*5dc0*/  FFMA R89, R59.reuse, R23, R48 ;  /* 0x000000173b597223 */ /* 0x040fe20000000030 */
[C---:B--2---:R-:W-:Y:S01]  /*5dd0*/  FFMA R50, R36.reuse, R24, R111 ;  /* 0x0000001824327223 */ /* 0x044fe2000000006f */
[-C--:B------:R-:W-:Y:S01]  /*5de0*/  FFMA R135, R59, R35.reuse, R52 ;  /* 0x000000233b877223 */ /* 0x080fe20000000034 */
[C---:B------:R-:W-:Y:S01]  /*5df0*/  FFMA R52, R36.reuse, R32, R139 ;  /* 0x0000002024347223 */ /* 0x040fe2000000008b */
[C---:B------:R-:W-:Y:S01]  /*5e00*/  FFMA R48, R36.reuse, R20, R109 ;  /* 0x0000001424307223 */ /* 0x040fe2000000006d */
[----:B------:R-:W-:Y:S01]  /*5e10*/  FFMA R36, R36, R28, R141 ;  /* 0x0000001c24247223 */ /* 0x000fe2000000008d */
        /* <DEDUP_REMOVED lines=81> */
[C---:B-1----:R-:W-:Y:S01]  /*6330*/  FFMA R38, R40.reuse, R24, R87 ;  /* 0x0000001828267223 */ /* 0x042fe20000000057 */
[C---:B------:R-:W-:Y:S01]  /*6340*/  FFMA R36, R40.reuse, R20, R85 ;  /* 0x0000001428247223 */ /* 0x040fe20000000055 */
[----:B------:R-:W1:Y:S01]  /*6350*/  LDS.128 R48, [R120.X4+UR5+0x2140] ;  /* 0x0021400578307984 */ /* 0x000e620008004c00 */
[----:B------:R-:W-:Y:S01]  /*6360*/  FFMA R157, R39, R27, R52 ;  /* 0x0000001b279d7223 */ /* 0x000fe20000000034 */
[C---:B------:R-:W-:Y:S01]  /*6370*/  FFMA R55, R41.reuse, R25, R38 ;  /* 0x0000001929377223 */ /* 0x040fe20000000026 */
[C---:B------:R-:W-:Y:S01]  /*6380*/  FFMA R57, R41.reuse, R21, R36 ;  /* 0x0000001529397223 */ /* 0x040fe20000000024 */
[----:B------:R-:W-:Y:S01]  /*6390*/  FFMA R52, R40, R32, R163 ;  /* 0x0000002028347223 */ /* 0x000fe200000000a3 */
[----:B------:R-:W3:Y:S01]  /*63a0*/  LDS.128 R36, [R120.X4+UR5+0x21c0] ;  /* 0x0021c00578247984 */ /* 0x000ee20008004c00 */
[-C--:B------:R-:W-:Y:S01]  /*63b0*/  FFMA R64, R64, R28.reuse, R133 ;  /* 0x0000001c40407223 */ /* 0x080fe20000000085 */
[----:B------:R-:W-:Y:S01]  /*63c0*/  FFMA R40, R40, R28, R165 ;  /* 0x0000001c28287223 */ /* 0x000fe200000000a5 */
[----:B------:R-:W-:Y:S01]  /*63d0*/  FFMA R53, R41, R33, R52 ;  /* 0x0000002129357223 */ /* 0x000fe20000000034 */
[C---:B------:R-:W-:Y:S01]  /*63e0*/  FFMA R52, R42.reuse, R26, R55 ;  /* 0x0000001a2a347223 */ /* 0x040fe20000000037 */
[-C--:B------:R-:W-:Y:S01]  /*63f0*/  FFMA R65, R65, R29.reuse, R64 ;  /* 0x0000001d41417223 */ /* 0x080fe20000000040 */
[----:B------:R-:W-:Y:S01]  /*6400*/  FFMA R41, R41, R29, R40 ;  /* 0x0000001d29297223 */ /* 0x000fe20000000028 */
[----:B------:R-:W-:Y:S01]  /*6410*/  FFMA R54, R42, R34, R53 ;  /* 0x000000222a367223 */ /* 0x000fe20000000035 */
[C---:B------:R-:W-:Y:S01]  /*6420*/  FFMA R87, R43.reuse, R27, R52 ;  /* 0x0000001b2b577223 */ /* 0x040fe20000000034 */
[----:B------:R-:W-:Y:S01]  /*6430*/  FFMA R66, R66, R30, R65 ;  /* 0x0000001e42427223 */ /* 0x000fe20000000041 */
[C---:B------:R-:W-:Y:S01]  /*6440*/  FFMA R40, R42.reuse, R22, R57 ;  /* 0x000000162a287223 */ /* 0x040fe20000000039 */
[----:B------:R-:W-:Y:S01]  /*6450*/  FFMA R163, R43, R35, R54 ;  /* 0x000000232ba37223 */ /* 0x000fe20000000036 */
[----:B------:R-:W-:Y:S01]  /*6460*/  FFMA R42, R42, R30, R41 ;  /* 0x0000001e2a2a7223 */ /* 0x000fe20000000029 */
[----:B------:R-:W4:Y:S01]  /*6470*/  LDS.128 R52, [R120.X4+UR5+0x3040] ;  /* 0x0030400578347984 */ /* 0x000f220008004c00 */
[----:B------:R-:W-:Y:S01]  /*6480*/  FFMA R133, R67, R31, R66 ;  /* 0x0000001f43857223 */ /* 0x000fe20000000042 */
[C---:B------:R-:W-:Y:S01]  /*6490*/  FFMA R85, R43.reuse, R23, R40 ;  /* 0x000000172b557223 */ /* 0x040fe20000000028 */
[-C--:B------:R-:W-:Y:S01]  /*64a0*/  FFMA R165, R43, R31.reuse, R42 ;  /* 0x0000001f2ba57223 */ /* 0x080fe2000000002a */
[----:B------:R-:W5:Y:S01]  /*64b0*/  LDS.128 R64, [R120.X4+UR5+0x30c0] ;  /* 0x0030c00578407984 */ /* 0x000f620008004c00 */
[----:B------:R-:W-:-:S03]  /*64c0*/  FFMA R137, R59, R31, R58 ;  /* 0x0000001f3b897223 */ /* 0x000fc6000000003a */
[----:B------:R-:W-:Y:S01]  /*64d0*/  LDS.128 R60, [R125+0x1d0] ;  /* 0x0001d0007d3c7984 */ /* 0x000fe20000000c00 */
[C---:B--2---:R-:W-:Y:S01]  /*64e0*/  FFMA R76, R44.reuse, R32, R76 ;  /* 0x000000202c4c7223 */ /* 0x044fe2000000004c */
[C---:B------:R-:W-:Y:S01]  /*64f0*/  FFMA R70, R44.reuse, R24, R70 ;  /* 0x000000182c467223 */ /* 0x040fe20000000046 */
[C---:B------:R-:W-:Y:S01]  /*6500*/  FFMA R68, R44.reuse, R20, R68 ;  /* 0x000000142c447223 */ /* 0x040fe20000000044 */
[----:B------:R-:W-:Y:S01]  /*6510*/  FFMA R78, R44, R28, R78 ;  /* 0x0000001c2c4e7223 */ /* 0x000fe2000000004e */
[C---:B------:R-:W-:Y:S01]  /*6520*/  FFMA R41, R45.reuse, R33, R76 ;  /* 0x000000212d297223 */ /* 0x040fe2000000004c */
[----:B------:R-:W-:Y:S01]  /*6530*/  FFMA R43, R45, R25, R70 ;  /* 0x000000192d2b7223 */ /* 0x000fe20000000046 */
[C---:B-1----:R-:W-:Y:S01]  /*6540*/  FFMA R82, R48.reuse, R32, R82 ;  /* 0x0000002030527223 */ /* 0x042fe20000000052 */
[----:B------:R-:W-:Y:S01]  /*6550*/  FFMA R80, R48, R24, R80 ;  /* 0x0000001830507223 */ /* 0x000fe20000000050 */
[C---:B------:R-:W-:Y:S01]  /*6560*/  FFMA R76, R46.reuse, R34, R41 ;  /* 0x000000222e4c7223 */ /* 0x040fe20000000029 */
[----:B------:R-:W-:Y:S01]  /*6570*/  FFMA R70, R46, R26, R43 ;  /* 0x0000001a2e467223 */ /* 0x000fe2000000002b */
[C---:B------:R-:W-:Y:S01]  /*6580*/  FFMA R41, R49.reuse, R33, R82 ;  /* 0x0000002131297223 */ /* 0x040fe20000000052 */
[----:B------:R-:W-:Y:S01]  /*6590*/  FFMA R43, R49, R25, R80 ;  /* 0x00000019312b7223 */ /* 0x000fe20000000050 */
[C---:B---3--:R-:W-:Y:S01]  /*65a0*/  FFMA R92, R36.reuse, R32, R92 ;  /* 0x00000020245c7223 */ /* 0x048fe2000000005c */
[----:B------:R-:W-:Y:S01]  /*65b0*/  FFMA R90, R36, R24, R90 ;  /* 0x00000018245a7223 */ /* 0x000fe2000000005a */
[C---:B------:R-:W-:Y:S01]  /*65c0*/  FFMA R82, R50.reuse, R34, R41 ;  /* 0x0000002232527223 */ /* 0x040fe20000000029 */
[----:B------:R-:W-:Y:S01]  /*65d0*/  FFMA R80, R50, R26, R43 ;  /* 0x0000001a32507223 */ /* 0x000fe2000000002b */
[C---:B------:R-:W-:Y:S01]  /*65e0*/  FFMA R41, R37.reuse, R33, R92 ;  /* 0x0000002125297223 */ /* 0x040fe2000000005c */
[----:B------:R-:W-:Y:S01]  /*65f0*/  FFMA R43, R37, R25, R90 ;  /* 0x00000019252b7223 */ /* 0x000fe2000000005a */
[C---:B------:R-:W-:Y:S01]  /*6600*/  FFMA R57, R45.reuse, R21, R68 ;  /* 0x000000152d397223 */ /* 0x040fe20000000044 */
[----:B------:R-:W-:Y:S01]  /*6610*/  FFMA R45, R45, R29, R78 ;  /* 0x0000001d2d2d7223 */ /* 0x000fe2000000004e */
[----:B------:R-:W-:Y:S01]  /*6620*/  FFMA R74, R48, R20, R74 ;  /* 0x00000014304a7223 */ /* 0x000fe2000000004a */
[C---:B------:R-:W-:Y:S01]  /*6630*/  FFMA R92, R38.reuse, R34, R41 ;  /* 0x00000022265c7223 */ /* 0x040fe20000000029 */
[----:B------:R-:W-:Y:S01]  /*6640*/  FFMA R90, R38, R26, R43 ;  /* 0x0000001a265a7223 */ /* 0x000fe2000000002b */
[----:B------:R-:W-:Y:S01]  /*6650*/  FFMA R78, R46, R30, R45 ;  /* 0x0000001e2e4e7223 */ /* 0x000fe2000000002d */
[----:B------:R-:W1:Y:S01]  /*6660*/  LDS.128 R40, [R120.X4+UR5+0x3140] ;  /* 0x0031400578287984 */ /* 0x000e620008004c00 */
[----:B------:R-:W-:Y:S01]  /*6670*/  FFMA R45, R49, R21, R74 ;  /* 0x00000015312d7223 */ /* 0x000fe2000000004a */
[C---:B------:R-:W-:Y:S01]  /*6680*/  FFMA R94, R36.reuse, R28, R94 ;  /* 0x0000001c245e7223 */ /* 0x040fe2000000005e */
[----:B------:R-:W-:Y:S01]  /*6690*/  FFMA R88, R36, R20, R88 ;  /* 0x0000001424587223 */ /* 0x000fe20000000058 */
[----:B----4-:R-:W-:Y:S01]  /*66a0*/  FFMA R102, R52, R28, R102 ;  /* 0x0000001c34667223 */ /* 0x010fe20000000066 */
[-C--:B------:R-:W-:Y:S01]  /*66b0*/  FFMA R74, R50, R22.reuse, R45 ;  /* 0x00000016324a7223 */ /* 0x080fe2000000002d */
[C---:B------:R-:W-:Y:S01]  /*66c0*/  FFMA R45, R37.reuse, R29, R94 ;  /* 0x0000001d252d7223 */ /* 0x040fe2000000005e */
[----:B------:R-:W-:Y:S01]  /*66d0*/  FFMA R37, R37, R21, R88 ;  /* 0x0000001525257223 */ /* 0x000fe20000000058 */
[----:B------:R-:W-:Y:S01]  /*66e0*/  FFMA R68, R46, R22, R57 ;  /* 0x000000162e447223 */ /* 0x000fe20000000039 */
[----:B------:R-:W-:Y:S01]  /*66f0*/  FFMA R86, R48, R28, R86 ;  /* 0x0000001c30567223 */ /* 0x000fe20000000056 */
[C---:B------:R-:W-:Y:S01]  /*6700*/  FFMA R94, R38.reuse, R30, R45 ;  /* 0x0000001e265e7223 */ /* 0x040fe2000000002d */
[----:B------:R-:W-:Y:S01]  /*6710*/  FFMA R45, R53, R29, R102 ;  /* 0x0000001d352d7223 */ /* 0x000fe20000000066 */
[----:B------:R-:W-:Y:S01]  /*6720*/  FFMA R88, R38, R22, R37 ;  /* 0x0000001626587223 */ /* 0x000fe20000000025 */
[C---:B------:R-:W-:Y:S01]  /*6730*/  FFMA R100, R52.reuse, R32, R100 ;  /* 0x0000002034647223 */ /* 0x040fe20000000064 */
[----:B------:R-:W-:Y:S01]  /*6740*/  FFMA R98, R52, R24, R98 ;  /* 0x0000001834627223 */ /* 0x000fe20000000062 */
[C---:B------:R-:W-:Y:S01]  /*6750*/  FFMA R76, R47.reuse, R35, R76 ;  /* 0x000000232f4c7223 */ /* 0x040fe2000000004c */
[C---:B------:R-:W-:Y:S01]  /*6760*/  FFMA R70, R47.reuse, R27, R70 ;  /* 0x0000001b2f467223 */ /* 0x040fe20000000046 */
[C---:B------:R-:W-:Y:S01]  /*6770*/  FFMA R68, R47.reuse, R23, R68 ;  /* 0x000000172f447223 */ /* 0x040fe20000000044 */
[----:B------:R-:W-:Y:S01]  /*6780*/  FFMA R78, R47, R31, R78 ;  /* 0x0000001f2f4e7223 */ /* 0x000fe2000000004e */
[----:B------:R-:W-:Y:S01]  /*6790*/  FFMA R102, R54, R30, R45 ;  /* 0x0000001e36667223 */ /* 0x000fe2000000002d */
[----:B------:R-:W-:Y:S01]  /*67a0*/  FFMA R96, R52, R20, R96 ;  /* 0x0000001434607223 */ /* 0x000fe20000000060 */
[----:B------:R-:W2:Y:S01]  /*67b0*/  LDS.128 R44, [R120.X4+UR5+0x31c0] ;  /* 0x0031c005782c7984 */ /* 0x000ea20008004c00 */
[C---:B------:R-:W-:Y:S01]  /*67c0*/  FFMA R92, R39.reuse, R35, R92 ;  /* 0x00000023275c7223 */ /* 0x040fe2000000005c */
[C---:B------:R-:W-:Y:S01]  /*67d0*/  FFMA R90, R39.reuse, R27, R90 ;  /* 0x0000001b275a7223 */ /* 0x040fe2000000005a */
[C---:B------:R-:W-:Y:S01]  /*67e0*/  FFMA R88, R39.reuse, R23, R88 ;  /* 0x0000001727587223 */ /* 0x040fe20000000058 */
[----:B------:R-:W-:Y:S01]  /*67f0*/  FFMA R94, R39, R31, R94 ;  /* 0x0000001f275e7223 */ /* 0x000fe2000000005e */
[----:B------:R-:W-:Y:S01]  /*6800*/  FFMA R49, R49, R29, R86 ;  /* 0x0000001d31317223 */ /* 0x000fe20000000056 */
[C---:B------:R-:W-:Y:S01]  /*6810*/  FFMA R37, R53.reuse, R33, R100 ;  /* 0x0000002135257223 */ /* 0x040fe20000000064 */
[C---:B------:R-:W-:Y:S01]  /*6820*/  FFMA R39, R53.reuse, R25, R98 ;  /* 0x0000001935277223 */ /* 0x040fe20000000062 */
[C---:B-----5:R-:W-:Y:S01]  /*6830*/  FFMA R110, R64.reuse, R28, R110 ;  /* 0x0000001c406e7223 */ /* 0x060fe2000000006e */
[C---:B------:R-:W-:Y:S01]  /*6840*/  FFMA R104, R64.reuse, R20, R104 ;  /* 0x0000001440687223 */ /* 0x040fe20000000068 */
[----:B------:R-:W-:Y:S01]  /*6850*/  FFMA R106, R64, R24, R106 ;  /* 0x00000018406a7223 */ /* 0x000fe2000000006a */
[----:B------:R-:W-:Y:S01]  /*6860*/  FFMA R53, R53, R21, R96 ;  /* 0x0000001535357223 */ /* 0x000fe20000000060 */
[----:B------:R-:W-:Y:S01]  /*6870*/  FFMA R86, R50, R30, R49 ;  /* 0x0000001e32567223 */ /* 0x000fe20000000031 */
        /* <DEDUP_REMOVED lines=20> */
[C---:B-1----:R-:W-:Y:S01]  /*69c0*/  FFMA R64, R40.reuse, R20, R97 ;  /* 0x0000001428407223 */ /* 0x042fe20000000061 */
[----:B------:R-:W-:Y:S01]  /*69d0*/  FFMA R72, R40, R32, R72 ;  /* 0x0000002028487223 */ /* 0x000fe20000000048 */
[----:B------:R-:W1:Y:S01]  /*69e0*/  LDS.128 R36, [R120.X4+UR5+0x50] ;  /* 0x0000500578247984 */ /* 0x000e620008004c00 */
        /* <DEDUP_REMOVED lines=11> */
[C---:B------:R-:W-:Y:S01]  /*6aa0*/  FFMA R97, R41.reuse, R33, R72 ;  /* 0x0000002129617223 */ /* 0x040fe20000000048 */
[----:B------:R-:W5:Y:S01]  /*6ab0*/  LDS.128 R64, [R120.X4+UR5+0xd0] ;  /* 0x0000d00578407984 */ /* 0x000f620008004c00 */
        /* <DEDUP_REMOVED lines=27> */
[----:B------:R-:W-:Y:S01]  /*6c70*/  LDS.128 R44, [R125+0x1e0] ;  /* 0x0001e0007d2c7984 */ /* 0x000fe20000000c00 */
[C---:B---3--:R-:W-:Y:S01]  /*6c80*/  FFMA R22, R36.reuse, R52, R101 ;  /* 0x0000003424167223 */ /* 0x048fe20000000065 */
[C---:B------:R-:W-:Y:S01]  /*6c90*/  FFMA R29, R37.reuse, R49, R20 ;  /* 0x00000031251d7223 */ /* 0x040fe20000000014 */
[C---:B----4-:R-:W-:Y:S02]  /*6ca0*/  FFMA R24, R36.reuse, R56, R127 ;  /* 0x0000003824187223 */ /* 0x050fe4000000007f */
        /* <DEDUP_REMOVED lines=14> */
[C---:B------:R-:W-:Y:S01]  /*6d90*/  FFMA R31, R65.reuse, R57, R26 ;  /* 0x00000039411f7223 */ /* 0x040fe2000000001a */
[C---:B------:R-:W-:Y:S01]  /*6da0*/  FFMA R33, R65.reuse, R53, R24 ;  /* 0x0000003541217223 */ /* 0x040fe20000000018 */
[----:B------:R-:W-:Y:S01]  /*6db0*/  FFMA R38, R38, R62, R37 ;  /* 0x0000003e26267223 */ /* 0x000fe20000000025 */
[----:B------:R-:W3:Y:S01]  /*6dc0*/  LDS.128 R24, [R120.X4+UR5+0x1050] ;  /* 0x0010500578187984 */ /* 0x000ee20008004c00 */
[----:B------:R-:W-:Y:S01]  /*6dd0*/  FFMA R29, R65, R61, R28 ;  /* 0x0000003d411d7223 */ /* 0x000fe2000000001c */
[C---:B------:R-:W-:Y:S01]  /*6de0*/  FFMA R30, R66.reuse, R58, R31 ;  /* 0x0000003a421e7223 */ /* 0x040fe2000000001f */
[C---:B------:R-:W-:Y:S01]  /*6df0*/  FFMA R28, R66.reuse, R54, R33 ;  /* 0x00000036421c7223 */ /* 0x040fe20000000021 */
[----:B------:R-:W-:Y:S01]  /*6e00*/  FFMA R129, R39, R63, R38 ;  /* 0x0000003f27817223 */ /* 0x000fe20000000026 */
[----:B------:R-:W-:Y:S01]  /*6e10*/  FFMA R32, R66, R62, R29 ;  /* 0x0000003e42207223 */ /* 0x000fe2000000001d */
[C---:B------:R-:W-:Y:S01]  /*6e20*/  FFMA R107, R67.reuse, R59, R30 ;  /* 0x0000003b436b7223 */ /* 0x040fe2000000001e */
        /* <DEDUP_REMOVED lines=101> */
[C---:B--2---:R-:W-:Y:S01]  /*7480*/  FFMA R22, R24.reuse, R56, R87 ;  /* 0x0000003818167223 */ /* 0x044fe20000000057 */
[C---:B------:R-:W-:Y:S01]  /*7490*/  FFMA R20, R24.reuse, R52, R85 ;  /* 0x0000003418147223 */ /* 0x040fe20000000055 */
[----:B------:R-:W2:Y:S01]  /*74a0*/  LDS.128 R32, [R120.X4+UR5+0x2150] ;  /* 0x0021500578207984 */ /* 0x000ea20008004c00 */
        /* <DEDUP_REMOVED lines=22> */
[----:B------:R-:W-:Y:S01]  /*7610*/  FFMA R137, R43, R51, R42 ;  /* 0x000000332b897223 */ /* 0x000fe2000000002a */
[C---:B-1----:R-:W-:Y:S01]  /*7620*/  FFMA R76, R28.reuse, R60, R76 ;  /* 0x0000003c1c4c7223 */ /* 0x042fe2000000004c */
[C---:B------:R-:W-:Y:S01]  /*7630*/  FFMA R70, R28.reuse, R56, R70 ;  /* 0x000000381c467223 */ /* 0x040fe20000000046 */
[C---:B------:R-:W-:Y:S01]  /*7640*/  FFMA R68, R28.reuse, R52, R68 ;  /* 0x000000341c447223 */ /* 0x040fe20000000044 */
[----:B------:R-:W-:Y:S01]  /*7650*/  FFMA R78, R28, R48, R78 ;  /* 0x000000301c4e7223 */ /* 0x000fe2000000004e */
[C---:B------:R-:W-:Y:S01]  /*7660*/  FFMA R25, R29.reuse, R61, R76 ;  /* 0x0000003d1d197223 */ /* 0x040fe2000000004c */
[----:B------:R-:W-:Y:S01]  /*7670*/  FFMA R27, R29, R57, R70 ;  /* 0x000000391d1b7223 */ /* 0x000fe20000000046 */
[C---:B--2---:R-:W-:Y:S01]  /*7680*/  FFMA R82, R32.reuse, R60, R82 ;  /* 0x0000003c20527223 */ /* 0x044fe20000000052 */
        /* <DEDUP_REMOVED lines=16> */
[----:B------:R-:W1:Y:S01]  /*7790*/  LDS.128 R24, [R120.X4+UR5+0x3150] ;  /* 0x0031500578187984 */ /* 0x000e620008004c00 */
[----:B------:R-:W-:Y:S01]  /*77a0*/  FFMA R78, R30, R50, R29 ;  /* 0x000000321e4e7223 */ /* 0x000fe2000000001d */
[-C--:B------:R-:W-:Y:S01]  /*77b0*/  FFMA R86, R32, R48.reuse, R86 ;  /* 0x0000003020567223 */ /* 0x080fe20000000056 */
[C---:B------:R-:W-:Y:S01]  /*77c0*/  FFMA R29, R33.reuse, R53, R74 ;  /* 0x00000035211d7223 */ /* 0x040fe2000000004a */
[C---:B------:R-:W-:Y:S01]  /*77d0*/  FFMA R94, R20.reuse, R48, R94 ;  /* 0x00000030145e7223 */ /* 0x040fe2000000005e */
        /* <DEDUP_REMOVED lines=9> */
[C---:B------:R-:W-:Y:S01]  /*7870*/  FFMA R80, R35.reuse, R59, R80 ;  /* 0x0000003b23507223 */ /* 0x040fe20000000050 */
[C---:B------:R-:W-:Y:S01]  /*7880*/  FFMA R74, R35.reuse, R55, R74 ;  /* 0x00000037234a7223 */ /* 0x040fe2000000004a */
[----:B------:R-:W-:Y:S01]  /*7890*/  FFMA R86, R35, R51, R86 ;  /* 0x0000003323567223 */ /* 0x000fe20000000056 */
[C---:B----4-:R-:W-:Y:S01]  /*78a0*/  FFMA R102, R36.reuse, R48, R102 ;  /* 0x0000003024667223 */ /* 0x050fe20000000066 */
[C---:B------:R-:W-:Y:S01]  /*78b0*/  FFMA R100, R36.reuse, R60, R100 ;  /* 0x0000003c24647223 */ /* 0x040fe20000000064 */
[C---:B------:R-:W-:Y:S01]  /*78c0*/  FFMA R98, R36.reuse, R56, R98 ;  /* 0x0000003824627223 */ /* 0x040fe20000000062 */
        /* <DEDUP_REMOVED lines=9> */
[C---:B-----5:R-:W-:Y:S01]  /*7960*/  FFMA R110, R64.reuse, R48, R110 ;  /* 0x00000030406e7223 */ /* 0x060fe2000000006e */
        /* <DEDUP_REMOVED lines=8> */
[----:B------:R-:W-:Y:S01]  /*79f0*/  FFMA R21, R65, R57, R106 ;  /* 0x0000003941157223 */ /* 0x000fe2000000006a */
[-C--:B------:R-:W-:Y:S01]  /*7a00*/  FFMA R68, R30, R54.reuse, R41 ;  /* 0x000000361e447223 */ /* 0x080fe20000000029 */
        /* <DEDUP_REMOVED lines=9> */
[----:B------:R-:W-:Y:S01]  /*7aa0*/  LDS.128 R28, [R125+0xe0] ;  /* 0x0000e0007d1c7984 */ /* 0x000fe20000000c00 */
[C---:B------:R-:W-:Y:S01]  /*7ab0*/  FFMA R100, R39.reuse, R63, R100 ;  /* 0x0000003f27647223 */ /* 0x040fe20000000064 */
[C---:B------:R-:W-:Y:S01]  /*7ac0*/  FFMA R98, R39.reuse, R59, R98 ;  /* 0x0000003b27627223 */ /* 0x040fe20000000062 */
[C---:B------:R-:W-:Y:S01]  /*7ad0*/  FFMA R96, R39.reuse, R55, R96 ;  /* 0x0000003727607223 */ /* 0x040fe20000000060 */
[----:B------:R-:W3:Y:S01]  /*7ae0*/  LDS.128 R20, [R120.X4+UR5+0x60] ;  /* 0x0000600578147984 */ /* 0x000ee20008004c00 */
[----:B------:R-:W-:Y:S01]  /*7af0*/  FFMA R102, R39, R51, R102 ;  /* 0x0000003327667223 */ /* 0x000fe20000000066 */
[----:B------:R-:W-:Y:S01]  /*7b00*/  FFMA R65, R65, R61, R108 ;  /* 0x0000003d41417223 */ /* 0x000fe2000000006c */
[C---:B-1----:R-:W-:Y:S01]  /*7b10*/  FFMA R64, R24.reuse, R52, R97 ;  /* 0x0000003418407223 */ /* 0x042fe20000000061 */
[----:B------:R-:W1:Y:S01]  /*7b20*/  LDS.128 R40, [R125+0x60] ;  /* 0x000060007d287984 */ /* 0x000e620000000c00 */
[----:B------:R-:W-:Y:S01]  /*7b30*/  FFMA R72, R24, R60, R72 ;  /* 0x0000003c18487223 */ /* 0x000fe20000000048 */
[----:B------:R-:W-:Y:S01]  /*7b40*/  FFMA R108, R66, R62, R65 ;  /* 0x0000003e426c7223 */ /* 0x000fe20000000041 */
[C---:B------:R-:W-:Y:S01]  /*7b50*/  FFMA R66, R24.reuse, R56, R99 ;  /* 0x0000003818427223 */ /* 0x040fe20000000063 */
[----:B------:R-:W4:Y:S01]  /*7b60*/  LDS.128 R36, [R125+0x160] ;  /* 0x000160007d247984 */ /* 0x000f220000000c00 */
        /* <DEDUP_REMOVED lines=36> */
[C---:B-1----:R-:W-:Y:S01]  /*7db0*/  FFMA R32, R20.reuse, R40, R95 ;  /* 0x0000002814207223 */ /* 0x042fe2000000005f */
[C---:B----4-:R-:W-:Y:S01]  /*7dc0*/  FFMA R48, R20.reuse, R36, R127 ;  /* 0x0000002414307223 */ /* 0x050fe2000000007f */
[----:B------:R-:W-:Y:S01]  /*7dd0*/  FFMA R20, R20, R44, R129 ;  /* 0x0000002c14147223 */ /* 0x000fe20000000081 */
[C---:B------:R-:W-:Y:S01]  /*7de0*/  FFMA R51, R21.reuse, R29, R34 ;  /* 0x0000001d15337223 */ /* 0x040fe20000000022 */
[C---:B------:R-:W-:Y:S01]  /*7df0*/  FFMA R53, R21.reuse, R41, R32 ;  /* 0x0000002915357223 */ /* 0x040fe20000000020 */
[C---:B------:R-:W-:Y:S01]  /*7e00*/  FFMA R49, R21.reuse, R37, R48 ;  /* 0x0000002515317223 */ /* 0x040fe20000000030 */
[----:B------:R-:W1:Y:S01]  /*7e10*/  LDS.128 R32, [R120.X4+UR5+0x1e0] ;  /* 0x0001e00578207984 */ /* 0x000e620008004c00 */
[-C--:B------:R-:W-:Y:S01]  /*7e20*/  FFMA R21, R21, R45.reuse, R20 ;  /* 0x0000002d15157223 */ /* 0x080fe20000000014 */
[C---:B------:R-:W-:Y:S01]  /*7e30*/  FFMA R148, R22.reuse, R30, R51 ;  /* 0x0000001e16947223 */ /* 0x040fe20000000033 */
[C---:B------:R-:W-:Y:S01]  /*7e40*/  FFMA R150, R22.reuse, R38, R49 ;  /* 0x0000002616967223 */ /* 0x040fe20000000031 */
[C---:B------:R-:W-:Y:S01]  /*7e50*/  FFMA R146, R22.reuse, R42, R53 ;  /* 0x0000002a16927223 */ /* 0x040fe20000000035 */
[----:B------:R-:W-:Y:S01]  /*7e60*/  FFMA R162, R22, R46, R21 ;  /* 0x0000002e16a27223 */ /* 0x000fe20000000015 */
[C---:B-----5:R-:W-:Y:S01]  /*7e70*/  FFMA R48, R64.reuse, R44, R131 ;  /* 0x0000002c40307223 */ /* 0x060fe20000000083 */
        /* <DEDUP_REMOVED lines=51> */
[C---:B---3--:R-:W-:Y:S01]  /*81b0*/  FFMA R34, R20.reuse, R36, R75 ;  /* 0x0000002414227223 */ /* 0x048fe2000000004b */
        /* <DEDUP_REMOVED lines=20> */
[----:B------:R-:W-:Y:S01]  /*8300*/  FFMA R156, R23, R43, R156 ;  /* 0x0000002b179c7223 */ /* 0x000fe2000000009c */
[C---:B------:R-:W-:Y:S01]  /*8310*/  FFMA R55, R49.reuse, R37, R22 ;  /* 0x0000002531377223 */ /* 0x040fe20000000016 */
[----:B------:R-:W-:Y:S01]  /*8320*/  FFMA R69, R49, R29, R20 ;  /* 0x0000001d31457223 */ /* 0x000fe20000000014 */
[C---:B------:R-:W-:Y:S01]  /*8330*/  FFMA R52, R48.reuse, R44, R147 ;  /* 0x0000002c30347223 */ /* 0x040fe20000000093 */
[----:B------:R-:W2:Y:S01]  /*8340*/  LDS.128 R20, [R120.X4+UR5+0x2060] ;  /* 0x0020600578147984 */ /* 0x000ea20008004c00 */
[----:B------:R-:W-:-:S02]  /*8350*/  FFMA R48, R48, R40, R149 ;  /* 0x0000002830307223 */ /* 0x000fc40000000095 */
        /* <DEDUP_REMOVED lines=36> */
[C---:B------:R-:W-:Y:S01]  /*85a0*/  FFMA R32, R34.reuse, R30, R77 ;  /* 0x0000001e22207223 */ /* 0x040fe2000000004d */
[----:B------:R-:W-:Y:S01]  /*85b0*/  FFMA R152, R27, R43, R152 ;  /* 0x0000002b1b987223 */ /* 0x000fe20000000098 */
[----:B------:R-:W-:Y:S01]  /*85c0*/  FFMA R34, R34, R42, R33 ;  /* 0x0000002a22227223 */ /* 0x000fe20000000021 */
[----:B------:R-:W3:Y:S01]  /*85d0*/  LDS.128 R24, [R120.X4+UR5+0x2160] ;  /* 0x0021600578187984 */ /* 0x000ee20008004c00 */
        /* <DEDUP_REMOVED lines=66> */
[----:B------:R-:W-:Y:S01]  /*8a00*/  FFMA R107, R35, R47, R50 ;  /* 0x0000002f236b7223 */ /* 0x000fe20000000032 */
[----:B------:R-:W-:Y:S01]  /*8a10*/  FFMA R32, R34, R42, R49 ;  /* 0x0000002a22207223 */ /* 0x000fe20000000031 */
[----:B-1----:R-:W-:Y:S01]  /*8a20*/  FFMA R102, R52, R40, R102 ;  /* 0x0000002834667223 */ /* 0x002fe20000000066 */
        /* <DEDUP_REMOVED lines=9> */
[C---:B------:R-:W-:Y:S01]  /*8ac0*/  FFMA R35, R53.reuse, R37, R98 ;  /* 0x0000002535237223 */ /* 0x040fe20000000062 */
[----:B------:R-:W-:Y:S01]  /*8ad0*/  FFMA R32, R54, R42, R49 ;  /* 0x0000002a36207223 */ /* 0x000fe20000000031 */
[-C--:B------:R-:W-:Y:S01]  /*8ae0*/  FFMA R53, R53, R29.reuse, R96 ;  /* 0x0000001d35357223 */ /* 0x080fe20000000060 */
[----:B------:R-:W1:Y:S01]  /*8af0*/  LDS.128 R48, [R120.X4+UR5+0x31e0] ;  /* 0x0031e00578307984 */ /* 0x000e620008004c00 */
[C---:B---3--:R-:W-:Y:S01]  /*8b00*/  FFMA R104, R20.reuse, R28, R104 ;  /* 0x0000001c14687223 */ /* 0x048fe20000000068 */
[C---:B------:R-:W-:Y:S01]  /*8b10*/  FFMA R106, R20.reuse, R36, R106 ;  /* 0x00000024146a7223 */ /* 0x040fe2000000006a */
[----:B------:R-:W-:Y:S01]  /*8b20*/  FFMA R110, R20, R40, R110 ;  /* 0x00000028146e7223 */ /* 0x000fe2000000006e */
[C---:B------:R-:W-:Y:S01]  /*8b30*/  FFMA R52, R54.reuse, R46, R33 ;  /* 0x0000002e36347223 */ /* 0x040fe20000000021 */
[----:B------:R-:W-:Y:S01]  /*8b40*/  FFMA R34, R54, R38, R35 ;  /* 0x0000002636227223 */ /* 0x000fe20000000023 */
[----:B------:R-:W-:Y:S01]  /*8b50*/  FFMA R108, R20, R44, R108 ;  /* 0x0000002c146c7223 */ /* 0x000fe2000000006c */
[C---:B------:R-:W-:Y:S01]  /*8b60*/  FFMA R35, R21.reuse, R29, R104 ;  /* 0x0000001d15237223 */ /* 0x040fe20000000068 */
[C---:B------:R-:W-:Y:S01]  /*8b70*/  FFMA R33, R21.reuse, R37, R106 ;  /* 0x0000002515217223 */ /* 0x040fe2000000006a */
[-C--:B------:R-:W-:Y:S01]  /*8b80*/  FFMA R54, R54, R30.reuse, R53 ;  /* 0x0000001e36367223 */ /* 0x080fe20000000035 */
[----:B------:R-:W-:Y:S01]  /*8b90*/  FFMA R53, R21, R41, R110 ;  /* 0x0000002915357223 */ /* 0x000fe2000000006e */
[C---:B------:R-:W-:Y:S01]  /*8ba0*/  FFMA R103, R55.reuse, R39, R34 ;  /* 0x0000002737677223 */ /* 0x040fe20000000022 */
[----:B------:R-:W-:Y:S01]  /*8bb0*/  FFMA R151, R55, R43, R32 ;  /* 0x0000002b37977223 */ /* 0x000fe20000000020 */
[----:B------:R-:W-:Y:S01]  /*8bc0*/  FFMA R21, R21, R45, R108 ;  /* 0x0000002d15157223 */ /* 0x000fe2000000006c */
[C---:B------:R-:W-:Y:S01]  /*8bd0*/  FFMA R20, R22.reuse, R30, R35 ;  /* 0x0000001e16147223 */ /* 0x040fe20000000023 */
[C---:B------:R-:W-:Y:S01]  /*8be0*/  FFMA R68, R22.reuse, R38, R33 ;  /* 0x0000002616447223 */ /* 0x040fe20000000021 */
[----:B------:R-:W-:Y:S01]  /*8bf0*/  LDS.128 R108, [R120.X4+UR5+0x70] ;  /* 0x00007005786c7984 */ /* 0x000fe20008004c00 */
[C---:B------:R-:W-:Y:S01]  /*8c00*/  FFMA R105, R55.reuse, R47, R52 ;  /* 0x0000002f37697223 */ /* 0x040fe20000000034 */
[-C--:B------:R-:W-:Y:S01]  /*8c10*/  FFMA R101, R55, R31.reuse, R54 ;  /* 0x0000001f37657223 */ /* 0x080fe20000000036 */
[C---:B------:R-:W-:Y:S01]  /*8c20*/  FFMA R98, R22.reuse, R42, R53 ;  /* 0x0000002a16627223 */ /* 0x040fe20000000035 */
[----:B------:R-:W3:Y:S01]  /*8c30*/  LDS.128 R32, [R125+0xf0] ;  /* 0x0000f0007d207984 */ /* 0x000ee20000000c00 */
[----:B------:R-:W-:Y:S01]  /*8c40*/  FFMA R96, R22, R46, R21 ;  /* 0x0000002e16607223 */ /* 0x000fe20000000015 */
[C---:B------:R-:W-:Y:S01]  /*8c50*/  FFMA R163, R23.reuse, R31, R20 ;  /* 0x0000001f17a37223 */ /* 0x040fe20000000014 */
[C---:B--2---:R-:W-:Y:S01]  /*8c60*/  FFMA R22, R24.reuse, R36, R99 ;  /* 0x0000002418167223 */ /* 0x044fe20000000063 */
[----:B------:R-:W2:Y:S01]  /*8c70*/  LDS.128 R76, [R125+0x170] ;  /* 0x000170007d4c7984 */ /* 0x000ea20000000c00 */
[C---:B------:R-:W-:Y:S01]  /*8c80*/  FFMA R20, R24.reuse, R28, R97 ;  /* 0x0000001c18147223 */ /* 0x040fe20000000061 */
[C---:B------:R-:W-:Y:S01]  /*8c90*/  FFMA R96, R23.reuse, R47, R96 ;  /* 0x0000002f17607223 */ /* 0x040fe20000000060 */
[C---:B------:R-:W-:Y:S01]  /*8ca0*/  FFMA R165, R23.reuse, R39, R68 ;  /* 0x0000002717a57223 */ /* 0x040fe20000000044 */
[----:B------:R-:W4:Y:S01]  /*8cb0*/  LDS.128 R52, [R125+0x70] ;  /* 0x000070007d347984 */ /* 0x000f220000000c00 */
[----:B------:R-:W-:Y:S01]  /*8cc0*/  FFMA R98, R23, R43, R98 ;  /* 0x0000002b17627223 */ /* 0x000fe20000000062 */
[C---:B------:R-:W-:Y:S01]  /*8cd0*/  FFMA R99, R25.reuse, R37, R22 ;  /* 0x0000002519637223 */ /* 0x040fe20000000016 */
[C---:B------:R-:W-:Y:S01]  /*8ce0*/  FFMA R72, R24.reuse, R44, R72 ;  /* 0x0000002c18487223 */ /* 0x040fe20000000048 */
[----:B------:R5:W4:Y:S01]  /*8cf0*/  LDS.128 R92, [R125+0x1f0] ;  /* 0x0001f0007d5c7984 */ /* 0x000b220000000c00 */
[----:B------:R-:W-:Y:S01]  /*8d00*/  FFMA R84, R24, R40, R84 ;  /* 0x0000002818547223 */ /* 0x000fe20000000054 */
[----:B------:R-:W-:Y:S01]  /*8d10*/  FFMA R68, R26, R38, R99 ;  /* 0x000000261a447223 */ /* 0x000fe20000000063 */
[----:B------:R-:W-:-:S03]  /*8d20*/  FFMA R97, R25, R45, R72 ;  /* 0x0000002d19617223 */ /* 0x000fc60000000048 */
[----:B------:R-:W-:Y:S01]  /*8d30*/  FFMA R99, R27, R39, R68 ;  /* 0x000000271b637223 */ /* 0x000fe20000000044 */
[----:B------:R-:W-:Y:S01]  /*8d40*/  FFMA R70, R26, R46, R97 ;  /* 0x0000002e1a467223 */ /* 0x000fe20000000061 */
[C---:B-----5:R-:W-:Y:S01]  /*8d50*/  FFMA R125, R25.reuse, R29, R20 ;  /* 0x0000001d197d7223 */ /* 0x060fe20000000014 */
[----:B------:R-:W-:Y:S01]  /*8d60*/  FFMA R25, R25, R41, R84 ;  /* 0x0000002919197223 */ /* 0x000fe20000000054 */
[----:B------:R-:W5:Y:S01]  /*8d70*/  LDS.128 R20, [R120.X4+UR5+0xf0] ;  /* 0x0000f00578147984 */ /* 0x000f620008004c00 */
[----:B-1----:R-:W-:Y:S01]  /*8d80*/  FFMA R28, R48, R28, R57 ;  /* 0x0000001c301c7223 */ /* 0x002fe20000000039 */
        /* <DEDUP_REMOVED lines=11> */
[----:B------:R-:W-:Y:S01]  /*8e40*/  FFMA R40, R48, R40, R61 ;  /* 0x0000002830287223 */ /* 0x000fe2000000003d */
[----:B------:R-:W-:Y:S01]  /*8e50*/  FFMA R37, R49, R37, R36 ;  /* 0x0000002531257223 */ /* 0x000fe20000000024 */
[----:B------:R-:W-:Y:S01]  /*8e60*/  FFMA R102, R50, R46, R45 ;  /* 0x0000002e32667223 */ /* 0x000fe2000000002d */
[----:B------:R-:W-:Y:S01]  /*8e70*/  FFMA R106, R51, R31, R106 ;  /* 0x0000001f336a7223 */ /* 0x000fe2000000006a */
[----:B------:R-:W-:Y:S01]  /*8e80*/  FFMA R41, R49, R41, R40 ;  /* 0x0000002931297223 */ /* 0x000fe20000000028 */
[----:B---3--:R-:W-:Y:S01]  /*8e90*/  FFMA R148, R108, R32, R148 ;  /* 0x000000206c947223 */ /* 0x008fe20000000094 */
[C---:B------:R-:W-:Y:S01]  /*8ea0*/  FFMA R104, R50.reuse, R38, R37 ;  /* 0x0000002632687223 */ /* 0x040fe20000000025 */
[----:B------:R-:W-:Y:S01]  /*8eb0*/  FFMA R102, R51, R47, R102 ;  /* 0x0000002f33667223 */ /* 0x000fe20000000066 */
[----:B------:R-:W-:Y:S01]  /*8ec0*/  FFMA R164, R50, R42, R41 ;  /* 0x0000002a32a47223 */ /* 0x000fe20000000029 */
[C---:B--2---:R-:W-:Y:S01]  /*8ed0*/  FFMA R150, R108.reuse, R76, R150 ;  /* 0x0000004c6c967223 */ /* 0x044fe20000000096 */
[----:B------:R-:W-:Y:S01]  /*8ee0*/  FFMA R31, R109, R33, R148 ;  /* 0x000000216d1f7223 */ /* 0x000fe20000000094 */
[----:B------:R-:W2:Y:S01]  /*8ef0*/  LDS.128 R44, [R120.X4+UR5+0x1f0] ;  /* 0x0001f005782c7984 */ /* 0x000ea20008004c00 */
[----:B------:R-:W-:Y:S01]  /*8f00*/  FFMA R104, R51, R39, R104 ;  /* 0x0000002733687223 */ /* 0x000fe20000000068 */
[----:B----4-:R-:W-:Y:S01]  /*8f10*/  FFMA R146, R108, R52, R146 ;  /* 0x000000346c927223 */ /* 0x010fe20000000092 */
[----:B------:R-:W-:Y:S01]  /*8f20*/  FFMA R29, R109, R77, R150 ;  /* 0x0000004d6d1d7223 */ /* 0x000fe20000000096 */
[----:B------:R-:W-:Y:S01]  /*8f30*/  FFMA R28, R110, R34, R31 ;  /* 0x000000226e1c7223 */ /* 0x000fe2000000001f */
[----:B------:R-:W-:Y:S01]  /*8f40*/  FFMA R164, R51, R43, R164 ;  /* 0x0000002b33a47223 */ /* 0x000fe200000000a4 */
[----:B------:R-:W-:Y:S01]  /*8f50*/  FFMA R162, R108, R92, R162 ;  /* 0x0000005c6ca27223 */ /* 0x000fe200000000a2 */
[----:B------:R-:W-:Y:S01]  /*8f60*/  FFMA R37, R109, R53, R146 ;  /* 0x000000356d257223 */ /* 0x000fe20000000092 */
[----:B------:R-:W-:-:S02]  /*8f70*/  FFMA R30, R110, R78, R29 ;  /* 0x0000004e6e1e7223 */ /* 0x000fc4000000001d */
[----:B------:R-:W-:Y:S01]  /*8f80*/  FFMA R109, R109, R93, R162 ;  /* 0x0000005d6d6d7223 */ /* 0x000fe200000000a2 */
[----:B------:R-:W-:-:S03]  /*8f90*/  FFMA R108, R110, R54, R37 ;  /* 0x000000366e6c7223 */ /* 0x000fc60000000025 */
[----:B------:R-:W-:Y:S01]  /*8fa0*/  FFMA R36, R110, R94, R109 ;  /* 0x0000005e6e247223 */ /* 0x000fe2000000006d */
[C---:B------:R-:W-:Y:S01]  /*8fb0*/  FFMA R109, R111.reuse, R35, R28 ;  /* 0x000000236f6d7223 */ /* 0x040fe2000000001c */
[C---:B-----5:R-:W-:Y:S01]  /*8fc0*/  FFMA R28, R20.reuse, R32, R65 ;  /* 0x00000020141c7223 */ /* 0x060fe20000000041 */
        /* <DEDUP_REMOVED lines=8> */
[----:B------:R-:W-:Y:S01]  /*9050*/  FFMA R21, R21, R53, R20 ;  /* 0x0000003515157223 */ /* 0x000fe20000000014 */
        /* <DEDUP_REMOVED lines=28> */
[C---:B------:R-:W-:Y:S01]  /*9220*/  FFMA R37, R27.reuse, R35, R24 ;  /* 0x000000231b257223 */ /* 0x040fe20000000018 */
[----:B------:R-:W-:Y:S01]  /*9230*/  FFMA R36, R27, R55, R26 ;  /* 0x000000371b247223 */ /* 0x000fe2000000001a */
[----:B------:R-:W-:Y:S01]  /*9240*/  FFMA R158, R44, R52, R158 ;  /* 0x000000342c9e7223 */ /* 0x000fe2000000009e */
        /* <DEDUP_REMOVED lines=77> */
[----:B------:R-:W4:Y:S01]  /*9720*/  LDS.128 R60, [R120.X4+UR5+0x21f0] ;  /* 0x0021f005783c7984 */ /* 0x000f220008004c00 */
[C---:B------:R-:W-:Y:S01]  /*9730*/  FFMA R51, R47.reuse, R95, R48 ;  /* 0x0000005f2f337223 */ /* 0x040fe20000000030 */
        /* <DEDUP_REMOVED lines=89> */
[----:B------:R-:W-:Y:S01]  /*9cd0*/  IADD3 R144, P0, R0, UR6, RZ ;  /* 0x0000000600907c10 */ /* 0x000fe2000ff1e0ff */
[----:B------:R-:W-:Y:S01]  /*9ce0*/  FFMA R62, R59, R79, R62 ;  /* 0x0000004f3b3e7223 */ /* 0x000fe2000000003e */
[C---:B------:R-:W-:Y:S01]  /*9cf0*/  FFMA R57, R21.reuse, R93, R96 ;  /* 0x0000005d15397223 */ /* 0x040fe20000000060 */
[C---:B------:R-:W-:Y:S01]  /*9d00*/  FFMA R59, R21.reuse, R77, R58 ;  /* 0x0000004d153b7223 */ /* 0x040fe2000000003a */
[C---:B------:R-:W-:Y:S01]  /*9d10*/  FFMA R101, R21.reuse, R33, R56 ;  /* 0x0000002115657223 */ /* 0x040fe20000000038 */
[----:B------:R-:W-:Y:S01]  /*9d20*/  FFMA R21, R21, R53, R98 ;  /* 0x0000003515157223 */ /* 0x000fe20000000062 */
[----:B------:R-:W-:Y:S01]  /*9d30*/  IADD3.X R145, R3, UR7, RZ, P0, !PT ;  /* 0x0000000703917c10 */ /* 0x000fe200087fe4ff */
[C---:B------:R-:W-:Y:S01]  /*9d40*/  FFMA R56, R22.reuse, R94, R57 ;  /* 0x0000005e16387223 */ /* 0x040fe20000000039 */
[----:B------:R-:W-:Y:S01]  /*9d50*/  ISETP.GE.U32.AND P0, PT, R123, R121, PT ;  /* 0x000000797b00720c */ /* 0x000fe20003f06070 */
[C---:B------:R-:W-:Y:S01]  /*9d60*/  FFMA R58, R22.reuse, R78, R59 ;  /* 0x0000004e163a7223 */ /* 0x040fe2000000003b */
[C---:B------:R-:W-:Y:S01]  /*9d70*/  FFMA R20, R22.reuse, R34, R101 ;  /* 0x0000002216147223 */ /* 0x040fe20000000065 */
[----:B------:R-:W-:Y:S01]  /*9d80*/  FFMA R22, R22, R54, R21 ;  /* 0x0000003616167223 */ /* 0x000fe20000000015 */
[----:B------:R-:W-:Y:S01]  /*9d90*/  IADD3 R142, P2, R2, UR6, RZ ;  /* 0x00000006028e7c10 */ /* 0x000fe2000ff5e0ff */
[C---:B------:R-:W-:Y:S01]  /*9da0*/  FFMA R59, R23.reuse, R95, R56 ;  /* 0x0000005f173b7223 */ /* 0x040fe20000000038 */
[C---:B---3--:R-:W-:Y:S01]  /*9db0*/  FFMA R146, R88.reuse, R52, R100 ;  /* 0x0000003458927223 */ /* 0x048fe20000000064 */
[C---:B------:R-:W-:Y:S01]  /*9dc0*/  FFMA R58, R23.reuse, R79, R58 ;  /* 0x0000004f173a7223 */ /* 0x040fe2000000003a */
[C---:B------:R-:W-:Y:S01]  /*9dd0*/  FFMA R57, R23.reuse, R35, R20 ;  /* 0x0000002317397223 */ /* 0x040fe20000000014 */
[----:B------:R-:W-:Y:S01]  /*9de0*/  FFMA R56, R23, R55, R22 ;  /* 0x0000003717387223 */ /* 0x000fe20000000016 */
[----:B------:R-:W-:Y:S01]  /*9df0*/  IADD3.X R143, R5, UR7, RZ, P2, !PT ;  /* 0x00000007058f7c10 */ /* 0x000fe200097fe4ff */
[----:B------:R-:W1:Y:S01]  /*9e00*/  LDS.128 R20, [R120.X4+UR5+0x31f0] ;  /* 0x0031f00578147984 */ /* 0x000e620008004c00 */
[C---:B------:R-:W-:Y:S01]  /*9e10*/  LEA R103, R119.reuse, R138, 0xe ;  /* 0x0000008a77677211 */ /* 0x040fe200078e70ff */
[----:B------:R-:W-:Y:S01]  /*9e20*/  FFMA R150, R88, R76, R99 ;  /* 0x0000004c58967223 */ /* 0x000fe20000000063 */
[----:B------:R-:W-:Y:S01]  /*9e30*/  IADD3 R100, P1, R6, UR6, RZ ;  /* 0x0000000606647c10 */ /* 0x000fe2000ff3e0ff */
[----:B------:R-:W-:Y:S06]  /*9e40*/  BAR.SYNC 0x0 ;  /* 0x0000000000007b1d */ /* 0x000fec0000000000 */
[----:B------:R-:W-:Y:S01]  /*9e50*/  IADD3 R140, P3, R4, UR6, RZ ;  /* 0x00000006048c7c10 */ /* 0x000fe2000ff7e0ff */
[----:B------:R-:W-:Y:S01]  /*9e60*/  @!PT LDS RZ, [RZ] ;  /* 0x00000000fffff984 */ /* 0x000fe20000000800 */
[----:B------:R-:W-:Y:S01]  /*9e70*/  @!PT LDS RZ, [RZ] ;  /* 0x00000000fffff984 */ /* 0x000fe20000000800 */
[----:B------:R-:W-:Y:S01]  /*9e80*/  @!PT LDS RZ, [RZ] ;  /* 0x00000000fffff984 */ /* 0x000fe20000000800 */
[----:B------:R2:W-:Y:S01]  /*9e90*/  LDGSTS.E.BYPASS.128 [R103], [R144.64], !P0 ;  /* 0x0000000090677fae */ /* 0x0005e2000c101c4a */
[----:B------:R-:W-:Y:S01]  /*9ea0*/  IADD3 R98, P2, R8, UR6, RZ ;  /* 0x0000000608627c10 */ /* 0x000fe2000ff5e0ff */
[C---:B------:R-:W-:Y:S01]  /*9eb0*/  FFMA R148, R88.reuse, R32, R97 ;  /* 0x0000002058947223 */ /* 0x040fe20000000061 */
[----:B------:R-:W-:Y:S01]  /*9ec0*/  LEA R105, R119, R136, 0xe ;  /* 0x0000008877697211 */ /* 0x000fe200078e70ff */
[----:B------:R-:W-:Y:S01]  /*9ed0*/  FFMA R88, R88, R92, R125 ;  /* 0x0000005c58587223 */ /* 0x000fe2000000007d */
[----:B------:R-:W-:Y:S01]  /*9ee0*/  IADD3.X R101, R9, UR7, RZ, P1, !PT ;  /* 0x0000000709657c10 */ /* 0x000fe20008ffe4ff */
[----:B------:R-:W-:Y:S01]  /*9ef0*/  USHF.L.U32 UR5, UR4, 0xe, URZ ;  /* 0x0000000e04057899 */ /* 0x000fe2000800063f */
[----:B------:R-:W-:Y:S01]  /*9f00*/  IADD3.X R141, R7, UR7, RZ, P3, !PT ;  /* 0x00000007078d7c10 */ /* 0x000fe20009ffe4ff */
[----:B------:R3:W-:Y:S01]  /*9f10*/  LDGSTS.E.BYPASS.128 [R105], [R142.64], !P0 ;  /* 0x000000008e697fae */ /* 0x0007e2000c101c4a */
[----:B------:R-:W-:-:S02]  /*9f20*/  LEA R107, R119, R134, 0xe ;  /* 0x00000086776b7211 */ /* 0x000fc400078e70ff */
[----:B------:R-:W-:Y:S02]  /*9f30*/  IADD3 R96, P1, R10, UR6, RZ ;  /* 0x000000060a607c10 */ /* 0x000fe4000ff3e0ff */
[----:B------:R-:W-:Y:S01]  /*9f40*/  IADD3.X R99, R11, UR7, RZ, P2, !PT ;  /* 0x000000070b637c10 */ /* 0x000fe200097fe4ff */
[----:B------:R4:W-:Y:S01]  /*9f50*/  LDGSTS.E.BYPASS.128 [R107], [R140.64], !P0 ;  /* 0x000000008c6b7fae */ /* 0x0009e2000c101c4a */
[----:B--2---:R-:W-:Y:S02]  /*9f60*/  IADD3 R144, P2, R12, UR6, RZ ;  /* 0x000000060c907c10 */ /* 0x004fe4000ff5e0ff */
[----:B------:R-:W-:Y:S02]  /*9f70*/  LEA R125, R119, R132, 0xe ;  /* 0x00000084777d7211 */ /* 0x000fe400078e70ff */
[----:B------:R-:W-:Y:S02]  /*9f80*/  IADD3.X R97, R13, UR7, RZ, P1, !PT ;  /* 0x000000070d617c10 */ /* 0x000fe40008ffe4ff */
[----:B------:R-:W-:Y:S01]  /*9f90*/  LEA R103, R119, R130, 0xe ;  /* 0x0000008277677211 */ /* 0x000fe200078e70ff */
[----:B------:R2:W-:Y:S01]  /*9fa0*/  LDGSTS.E.BYPASS.128 [R125], [R100.64], !P0 ;  /* 0x00000000647d7fae */ /* 0x0005e2000c101c4a */
[----:B---3--:R-:W-:-:S02]  /*9fb0*/  IADD3 R142, P1, R14, UR6, RZ ;  /* 0x000000060e8e7c10 */ /* 0x008fc4000ff3e0ff */
[----:B------:R-:W-:Y:S01]  /*9fc0*/  IADD3.X R145, R15, UR7, RZ, P2, !PT ;  /* 0x000000070f917c10 */ /* 0x000fe200097fe4ff */
[----:B------:R3:W-:Y:S01]  /*9fd0*/  LDGSTS.E.BYPASS.128 [R103], [R98.64], !P0 ;  /* 0x0000000062677fae */ /* 0x0007e2000c101c4a */
[C---:B------:R-:W-:Y:S02]  /*9fe0*/  LEA R105, R119.reuse, R128, 0xe ;  /* 0x0000008077697211 */ /* 0x040fe400078e70ff */
[----:B----4-:R-:W-:Y:S01]  /*9ff0*/  IADD3 R140, P2, R16, UR6, RZ ;  /* 0x00000006108c7c10 */ /* 0x010fe2000ff5e0ff */
[C---:B-1----:R-:W-:Y:S01]  /*a000*/  FFMA R102, R20.reuse, R92, R102 ;  /* 0x0000005c14667223 */ /* 0x042fe20000000066 */
[----:B------:R-:W-:Y:S01]  /*a010*/  LEA R107, R119, R126, 0xe ;  /* 0x0000007e776b7211 */ /* 0x000fe200078e70ff */
[----:B------:R1:W-:Y:S01]  /*a020*/  LDGSTS.E.BYPASS.128 [R105], [R96.64], !P0 ;  /* 0x0000000060697fae */ /* 0x0003e2000c101c4a */
[----:B------:R-:W-:Y:S01]  /*a030*/  IADD3.X R143, R17, UR7, RZ, P1, !PT ;  /* 0x00000007118f7c10 */ /* 0x000fe20008ffe4ff */
[C---:B------:R-:W-:Y:S01]  /*a040*/  FFMA R104, R20.reuse, R76, R104 ;  /* 0x0000004c14687223 */ /* 0x040fe20000000068 */
[C---:B--2---:R-:W-:Y:S01]  /*a050*/  LEA R125, R119.reuse, R124, 0xe ;  /* 0x0000007c777d7211 */ /* 0x044fe200078e70ff */
[----:B------:R2:W-:Y:S01]  /*a060*/  LDGSTS.E.BYPASS.128 [R107], [R144.64], !P0 ;  /* 0x00000000906b7fae */ /* 0x0005e2000c101c4a */
[----:B------:R-:W-:Y:S01]  /*a070*/  LEA R127, R119, 0x8000, 0xd ;  /* 0x00008000777f7811 */ /* 0x000fe200078e68ff */
[----:B------:R-:W-:Y:S01]  /*a080*/  FFMA R164, R20, R52, R164 ;  /* 0x0000003414a47223 */ /* 0x000fe200000000a4 */
[----:B------:R-:W-:Y:S01]  /*a090*/  IADD3.X R141, R19, UR7, RZ, P2, !PT ;  /* 0x00000007138d7c10 */ /* 0x000fe200097fe4ff */
[----:B------:R4:W-:Y:S01]  /*a0a0*/  LDGSTS.E.BYPASS.128 [R125], [R142.64], !P0 ;  /* 0x000000008e7d7fae */ /* 0x0009e2000c101c4a */
[----:B------:R-:W-:Y:S01]  /*a0b0*/  IADD3 R100, P1, R18, UR6, RZ ;  /* 0x0000000612647c10 */ /* 0x000fe2000ff3e0ff */
[----:B------:R-:W-:Y:S01]  /*a0c0*/  FFMA R106, R20, R32, R106 ;  /* 0x00000020146a7223 */ /* 0x000fe2000000006a */
[----:B---3--:R-:W-:Y:S01]  /*a0d0*/  IADD3 R98, P2, R114, UR6, RZ ;  /* 0x0000000672627c10 */ /* 0x008fe2000ff5e0ff */
[----:B------:R-:W0:Y:S01]  /*a0e0*/  LDGDEPBAR ;  /* 0x00000000000079af */ /* 0x000e220000000000 */
[----:B-1----:R-:W-:Y:S01]  /*a0f0*/  IADD3 R96, P3, R116, UR6, RZ ;  /* 0x0000000674607c10 */ /* 0x002fe2000ff7e0ff */
[C---:B------:R-:W-:Y:S01]  /*a100*/  FFMA R105, R89.reuse, R77, R150 ;  /* 0x0000004d59697223 */ /* 0x040fe20000000096 */
[----:B------:R-:W-:Y:S01]  /*a110*/  IADD3 R103, R138, R127, RZ ;  /* 0x0000007f8a677210 */ /* 0x000fe20007ffe0ff */
[----:B--2---:R-:W-:Y:S01]  /*a120*/  FFMA R107, R89, R33, R148 ;  /* 0x00000021596b7223 */ /* 0x004fe20000000094 */
[----:B------:R-:W-:Y:S01]  /*a130*/  IADD3.X R101, R112, UR7, RZ, P1, !PT ;  /* 0x0000000770657c10 */ /* 0x000fe20008ffe4ff */
[----:B------:R-:W-:Y:S01]  /*a140*/  FFMA R77, R21, R77, R104 ;  /* 0x0000004d154d7223 */ /* 0x000fe20000000068 */
[-C--:B------:R-:W-:Y:S01]  /*a150*/  IADD3 R129, R136, R127.reuse, RZ ;  /* 0x0000007f88817210 */ /* 0x080fe20007ffe0ff */
[----:B------:R1:W-:Y:S01]  /*a160*/  LDGSTS.E.BYPASS.128 [R103], [R140.64], !P0 ;  /* 0x000000008c677fae */ /* 0x0003e2000c101c4a */
[----:B------:R-:W-:Y:S01]  /*a170*/  IADD3.X R99, R113, UR7, RZ, P2, !PT ;  /* 0x0000000771637c10 */ /* 0x000fe200097fe4ff */
[----:B------:R-:W-:Y:S01]  /*a180*/  UIADD3 UR6, UP1, UR6, 0x80, URZ ;  /* 0x0000008006067890 */ /* 0x000fe2000ff3e03f */
[-C--:B----4-:R-:W-:Y:S01]  /*a190*/  IADD3 R125, R134, R127.reuse, RZ ;  /* 0x0000007f867d7210 */ /* 0x090fe20007ffe0ff */
[----:B------:R2:W-:Y:S01]  /*a1a0*/  LDGSTS.E.BYPASS.128 [R129], [R100.64], !P0 ;  /* 0x0000000064817fae */ /* 0x0005e2000c101c4a */
[----:B------:R-:W-:Y:S01]  /*a1b0*/  IADD3.X R97, R115, UR7, RZ, P3, !PT ;  /* 0x0000000773617c10 */ /* 0x000fe20009ffe4ff */
[----:B------:R-:W-:Y:S01]  /*a1c0*/  UIADD3.X UR7, URZ, UR7, URZ, UP1, !UPT ;  /* 0x000000073f077290 */ /* 0x000fe20008ffe43f */
[----:B------:R-:W-:Y:S01]  /*a1d0*/  IADD3 R127, R132, R127, RZ ;  /* 0x0000007f847f7210 */ /* 0x000fe20007ffe0ff */
[----:B------:R3:W-:Y:S04]  /*a1e0*/  LDGSTS.E.BYPASS.128 [R125], [R98.64], !P0 ;  /* 0x00000000627d7fae */ /* 0x0007e8000c101c4a */
[----:B------:R4:W-:Y:S01]  /*a1f0*/  LDGSTS.E.BYPASS.128 [R127], [R96.64], !P0 ;  /* 0x00000000607f7fae */ /* 0x0009e2000c101c4a */
[----:B------:R-:W-:Y:S01]  /*a200*/  ISETP.GE.U32.AND P0, PT, R123, 0x90, PT ;  /* 0x000000907b00780c */ /* 0x000fe20003f06070 */
[C---:B-1----:R-:W-:Y:S01]  /*a210*/  FFMA R103, R89.reuse, R93, R88 ;  /* 0x0000005d59677223 */ /* 0x042fe20000000058 */
[----:B------:R-:W-:Y:S01]  /*a220*/  FFMA R89, R89, R53, R146 ;  /* 0x0000003559597223 */ /* 0x000fe20000000092 */
[----:B------:R-:W0:Y:S01]  /*a230*/  LDGDEPBAR ;  /* 0x00000000000079af */ /* 0x000e220000000000 */
[C---:B------:R-:W-:Y:S01]  /*a240*/  FFMA R93, R21.reuse, R93, R102 ;  /* 0x0000005d155d7223 */ /* 0x040fe20000000066 */
[C---:B------:R-:W-:Y:S01]  /*a250*/  FFMA R53, R21.reuse, R53, R164 ;  /* 0x0000003515357223 */ /* 0x040fe200000000a4 */
[----:B------:R-:W-:Y:S01]  /*a260*/  FFMA R21, R21, R33, R106 ;  /* 0x0000002115157223 */ /* 0x000fe2000000006a */
[C---:B------:R-:W-:Y:S01]  /*a270*/  FFMA R142, R90.reuse, R94, R103 ;  /* 0x0000005e5a8e7223 */ /* 0x040fe20000000067 */
[C---:B------:R-:W-:Y:S01]  /*a280*/  FFMA R140, R90.reuse, R78, R105 ;  /* 0x0000004e5a8c7223 */ /* 0x040fe20000000069 */
[C---:B------:R-:W-:Y:S01]  /*a290*/  FFMA R88, R90.reuse, R34, R107 ;  /* 0x000000225a587223 */ /* 0x040fe2000000006b */
[-C--:B------:R-:W-:Y:S01]  /*a2a0*/  FFMA R90, R90, R54.reuse, R89 ;  /* 0x000000365a5a7223 */ /* 0x080fe20000000059 */
[C---:B------:R-:W-:Y:S01]  /*a2b0*/  FFMA R54, R22.reuse, R54, R53 ;  /* 0x0000003616367223 */ /* 0x040fe20000000035 */
[C---:B------:R-:W-:Y:S01]  /*a2c0*/  FFMA R34, R22.reuse, R34, R21 ;  /* 0x0000002216227223 */ /* 0x040fe20000000015 */
[C---:B------:R-:W-:Y:S01]  /*a2d0*/  FFMA R78, R22.reuse, R78, R77 ;  /* 0x0000004e164e7223 */ /* 0x040fe2000000004d */
[----:B------:R-:W-:Y:S01]  /*a2e0*/  FFMA R22, R22, R94, R93 ;  /* 0x0000005e16167223 */ /* 0x000fe2000000005d */
[C---:B---3--:R-:W-:Y:S01]  /*a2f0*/  FFMA R99, R91.reuse, R95, R142 ;  /* 0x0000005f5b637223 */ /* 0x048fe2000000008e */
[C---:B------:R-:W-:Y:S01]  /*a300*/  FFMA R98, R91.reuse, R79, R140 ;  /* 0x0000004f5b627223 */ /* 0x040fe2000000008c */
[C---:B----4-:R-:W-:Y:S01]  /*a310*/  FFMA R97, R91.reuse, R35, R88 ;  /* 0x000000235b617223 */ /* 0x050fe20000000058 */
[----:B------:R-:W-:Y:S01]  /*a320*/  FFMA R96, R91, R55, R90 ;  /* 0x000000375b607223 */ /* 0x000fe2000000005a */
[C---:B------:R-:W-:Y:S01]  /*a330*/  FFMA R95, R23.reuse, R95, R22 ;  /* 0x0000005f175f7223 */ /* 0x040fe20000000016 */
[C---:B------:R-:W-:Y:S01]  /*a340*/  FFMA R94, R23.reuse, R79, R78 ;  /* 0x0000004f175e7223 */ /* 0x040fe2000000004e */
[C---:B------:R-:W-:Y:S01]  /*a350*/  FFMA R93, R23.reuse, R35, R34 ;  /* 0x00000023175d7223 */ /* 0x040fe20000000022 */
[----:B------:R-:W-:Y:S01]  /*a360*/  FFMA R92, R23, R55, R54 ;  /* 0x00000037175c7223 */ /* 0x000fe20000000036 */
[----:B------:R-:W-:-:S04]  /*a370*/  DEPBAR.LE SB0, 0x2 ;  /* 0x000080800000791a */ /* 0x000fc80000000000 */
[----:B------:R-:W-:Y:S06]  /*a380*/  BAR.SYNC 0x0 ;  /* 0x0000000000007b1d */ /* 0x000fec0000000000 */
[----:B--2---:R-:W-:Y:S01]  /*a390*/  @P0 CALL.REL.NOINC `(.L_x_0) ;  /* 0x0000001000000944 */ /* 0x004fe20003c00000 */
[----:B------:R-:W-:Y:S05]  /*a3a0*/  BRA `(.L_x_1) ;  /* 0xffff716000007947 */ /* 0x000fea000383ffff */
.L_x_0:
[----:B------:R-:W1:Y:S01]  /*a3b0*/  S2R R0, SR_TID.X ;  /* 0x0000000000007919 */ /* 0x000e620000002100 */
[----:B------:R-:W-:Y:S01]  /*a3c0*/  ULDC UR4, c[0x0][0x180] ;  /* 0x0000600000047ab9 */ /* 0x000fe20000000800 */
[----:B------:R-:W-:-:S04]  /*a3d0*/  DEPBAR.LE SB0, 0x0 ;  /* 0x000080000000791a */ /* 0x000fc80000000000 */
[----:B------:R-:W-:Y:S01]  /*a3e0*/  UIMAD UR4, UR4, 0x32, URZ ;  /* 0x00000032040478a4 */ /* 0x000fe2000f8e023f */
[C---:B------:R-:W-:Y:S01]  /*a3f0*/  LOP3.LUT R146, R118.reuse, 0x8, RZ, 0xfc, !PT ;  /* 0x0000000876927812 */ /* 0x040fe200078efcff */
[----:B------:R-:W-:Y:S01]  /*a400*/  CS2R R112, SRZ ;  /* 0x0000000000707805 */ /* 0x000fe2000001ff00 */
[----:B------:R-:W-:Y:S01]  /*a410*/  MOV R116, 0x4 ;  /* 0x0000000400747802 */ /* 0x000fe20000000f00 */
[----:B------:R-:W-:Y:S01]  /*a420*/  CS2R R114, SRZ ;  /* 0x0000000000727805 */ /* 0x000fe2000001ff00 */
[C---:B------:R-:W-:Y:S01]  /*a430*/  LOP3.LUT R148, R118.reuse, 0x10, RZ, 0xfc, !PT ;  /* 0x0000001076947812 */ /* 0x040fe200078efcff */
        /* <DEDUP_REMOVED lines=9> */
[----:B------:R-:W-:-:S02]  /*a4d0*/  LOP3.LUT R134, R118, 0x38, RZ, 0xfc, !PT ;  /* 0x0000003876867812 */ /* 0x000fc400078efcff */
[----:B------:R-:W-:Y:S02]  /*a4e0*/  LOP3.LUT R132, R118, 0x40, RZ, 0xfc, !PT ;  /* 0x0000004076847812 */ /* 0x000fe400078efcff */
[----:B-1----:R-:W-:Y:S02]  /*a4f0*/  SHF.R.U32.HI R3, RZ, 0x4, R0 ;  /* 0x00000004ff037819 */ /* 0x002fe40000011600 */
[----:B------:R-:W-:Y:S02]  /*a500*/  SHF.L.U32 R0, R0, 0x2, RZ ;  /* 0x0000000200007819 */ /* 0x000fe400000006ff */
[----:B------:R-:W-:Y:S02]  /*a510*/  SGXT.U32 R3, R3, 0x3 ;  /* 0x000000030303781a */ /* 0x000fe40000000000 */
[----:B------:R-:W-:Y:S02]  /*a520*/  LOP3.LUT R117, R117, 0x3c, R0, 0xf8, !PT ;  /* 0x0000003c75757812 */ /* 0x000fe400078ef800 */
[----:B------:R-:W-:Y:S01]  /*a530*/  LOP3.LUT R130, R118, 0x48, RZ, 0xfc, !PT ;  /* 0x0000004876827812 */ /* 0x000fe200078efcff */
[----:B------:R-:W-:Y:S01]  /*a540*/  IMAD R122, R3, 0x110, R122 ;  /* 0x00000110037a7824 */ /* 0x000fe200078e027a */
[C---:B------:R-:W-:Y:S01]  /*a550*/  ISETP.GE.AND P6, PT, R117.reuse, 0x80, PT ;  /* 0x000000807500780c */ /* 0x040fe20003fc6270 */
[----:B------:R-:W-:Y:S06]  /*a560*/  BAR.SYNC 0x0 ;  /* 0x0000000000007b1d */ /* 0x000fec0000000000 */
[----:B------:R-:W-:Y:S01]  /*a570*/  SHF.L.U32 R0, R122, 0x2, RZ ;  /* 0x000000027a007819 */ /* 0x000fe200000006ff */
[----:B------:R-:W-:Y:S01]  /*a580*/  STS.128 [R122.X4], R108 ;  /* 0x0000006c7a007388 */ /* 0x000fe20000004c00 */
[----:B------:R-:W-:Y:S01]  /*a590*/  ISETP.LT.AND P0, PT, R118, UR4, !P6 ;  /* 0x0000000476007c0c */ /* 0x000fe2000f701270 */
[----:B------:R-:W-:Y:S01]  /*a5a0*/  IMAD.WIDE R142, R117, R116, c[0x0][0x160] ;  /* 0x00005800758e7625 */ /* 0x000fe200078e0274 */
[----:B------:R-:W-:Y:S01]  /*a5b0*/  ISETP.LT.AND P4, PT, R146, UR4, !P6 ;  /* 0x0000000492007c0c */ /* 0x000fe2000f781270 */
[----:B------:R-:W-:Y:S01]  /*a5c0*/  STS.128 [R122.X4+0x110], R64 ;  /* 0x000110407a007388 */ /* 0x000fe20000004c00 */
[----:B------:R-:W-:Y:S01]  /*a5d0*/  ISETP.LT.AND P3, PT, R148, UR4, !P6 ;  /* 0x0000000494007c0c */ /* 0x000fe2000f761270 */
[----:B------:R-:W-:Y:S01]  /*a5e0*/  IMAD R0, R3, -0x330, R0 ;  /* 0xfffffcd003007824 */ /* 0x000fe200078e0200 */
[----:B------:R-:W-:Y:S01]  /*a5f0*/  P2R R100, PR, RZ, 0x1 ;  /* 0x00000001ff647803 */ /* 0x000fe20000000000 */
[----:B------:R-:W-:Y:S01]  /*a600*/  STS.128 [R122.X4+0x220], R36 ;  /* 0x000220247a007388 */ /* 0x000fe20000004c00 */
[----:B------:R-:W-:-:S02]  /*a610*/  LOP3.LUT R124, R118, 0x58, RZ, 0xfc, !PT ;  /* 0x00000058767c7812 */ /* 0x000fc400078efcff */
[C---:B------:R-:W-:Y:S01]  /*a620*/  LOP3.LUT R126, R118.reuse, 0x60, RZ, 0xfc, !PT ;  /* 0x00000060767e7812 */ /* 0x040fe200078efcff */
[----:B------:R-:W-:Y:S01]  /*a630*/  STS.128 [R122.X4+0x330], R40 ;  /* 0x000330287a007388 */ /* 0x000fe20000004c00 */
[C---:B------:R-:W-:Y:S02]  /*a640*/  LOP3.LUT R2, R118.reuse, 0x68, RZ, 0xfc, !PT ;  /* 0x0000006876027812 */ /* 0x040fe400078efcff */
[C---:B------:R-:W-:Y:S01]  /*a650*/  LOP3.LUT R128, R118.reuse, 0x70, RZ, 0xfc, !PT ;  /* 0x0000007076807812 */ /* 0x040fe200078efcff */
[----:B------:R-:W-:Y:S06]  /*a660*/  BAR.SYNC 0x0 ;  /* 0x0000000000007b1d */ /* 0x000fec0000000000 */
[----:B------:R-:W1:Y:S01]  /*a670*/  LDS.128 R4, [R0] ;  /* 0x0000000000047984 */ /* 0x000e620000000c00 */
[----:B------:R-:W-:Y:S01]  /*a680*/  CS2R R108, SRZ ;  /* 0x00000000006c7805 */ /* 0x000fe2000001ff00 */
[----:B------:R-:W-:Y:S01]  /*a690*/  CS2R R110, SRZ ;  /* 0x00000000006e7805 */ /* 0x000fe2000001ff00 */
[----:B------:R-:W-:Y:S01]  /*a6a0*/  LOP3.LUT R120, R118, 0x78, RZ, 0xfc, !PT ;  /* 0x0000007876787812 */ /* 0x000fe200078efcff */
[----:B------:R-:W2:Y:S04]  /*a6b0*/  LDS.128 R16, [R0+0x880] ;  /* 0x0008800000107984 */ /* 0x000ea80000000c00 */
[----:B------:R-:W3:Y:S04]  /*a6c0*/  LDS.128 R12, [R0+0x1100] ;  /* 0x00110000000c7984 */ /* 0x000ee80000000c00 */
[----:B------:R-:W4:Y:S04]  /*a6d0*/  LDS.128 R8, [R0+0x1980] ;  /* 0x0019800000087984 */ /* 0x000f280000000c00 */
[----:B------:R-:W-:Y:S06]  /*a6e0*/  BAR.SYNC 0x0 ;  /* 0x0000000000007b1d */ /* 0x000fec0000000000 */
[----:B------:R-:W-:Y:S04]  /*a6f0*/  STS.128 [R122.X4], R72 ;  /* 0x000000487a007388 */ /* 0x000fe80000004c00 */
[----:B------:R-:W-:Y:S04]  /*a700*/  STS.128 [R122.X4+0x110], R68 ;  /* 0x000110447a007388 */ /* 0x000fe80000004c00 */
[----:B------:R-:W-:Y:S04]  /*a710*/  STS.128 [R122.X4+0x220], R80 ;  /* 0x000220507a007388 */ /* 0x000fe80000004c00 */
[----:B------:R-:W-:Y:S04]  /*a720*/  STS.128 [R122.X4+0x330], R48 ;  /* 0x000330307a007388 */ /* 0x000fe80000004c00 */
[----:B------:R-:W-:Y:S06]  /*a730*/  BAR.SYNC 0x0 ;  /* 0x0000000000007b1d */ /* 0x000fec0000000000 */
[----:B------:R-:W5:Y:S01]  /*a740*/  LDS.128 R40, [R0] ;  /* 0x0000000000287984 */ /* 0x000f620000000c00 */
[----:B------:R-:W-:Y:S01]  /*a750*/  ISETP.LT.AND P2, PT, R144, UR4, !P6 ;  /* 0x0000000490007c0c */ /* 0x000fe2000f741270 */
[----:B------:R-:W-:Y:S01]  /*a760*/  CS2R R72, SRZ ;  /* 0x0000000000487805 */ /* 0x000fe2000001ff00 */
[----:B------:R-:W-:Y:S01]  /*a770*/  ISETP.LT.AND P1, PT, R140, UR4, !P6 ;  /* 0x000000048c007c0c */ /* 0x000fe2000f721270 */
[----:B------:R-:W1:Y:S01]  /*a780*/  LDS.128 R36, [R0+0x880] ;  /* 0x0008800000247984 */ /* 0x000e620000000c00 */
[----:B------:R-:W-:Y:S01]  /*a790*/  CS2R R74, SRZ ;  /* 0x00000000004a7805 */ /* 0x000fe2000001ff00 */
[----:B------:R-:W-:Y:S01]  /*a7a0*/  P2R R101, PR, RZ, 0x10 ;  /* 0x00000010ff657803 */ /* 0x000fe20000000000 */
[----:B------:R-:W-:Y:S01]  /*a7b0*/  CS2R R80, SRZ ;  /* 0x0000000000507805 */ /* 0x000fe2000001ff00 */
[----:B------:R-:W1:Y:S01]  /*a7c0*/  LDS.128 R32, [R0+0x1100] ;  /* 0x0011000000207984 */ /* 0x000e620000000c00 */
[----:B------:R-:W-:Y:S01]  /*a7d0*/  ISETP.LT.AND P5, PT, R130, UR4, !P6 ;  /* 0x0000000482007c0c */ /* 0x000fe2000f7a1270 */
[----:B------:R-:W-:-:S02]  /*a7e0*/  CS2R R82, SRZ ;  /* 0x0000000000527805 */ /* 0x000fc4000001ff00 */
[----:B------:R-:W1:Y:S04]  /*a7f0*/  LDS.128 R20, [R0+0x1980] ;  /* 0x0019800000147984 */ /* 0x000e680000000c00 */
[----:B------:R-:W-:Y:S06]  /*a800*/  BAR.SYNC 0x0 ;  /* 0x0000000000007b1d */ /* 0x000fec0000000000 */
[----:B------:R-:W-:Y:S04]  /*a810*/  STS.128 [R122.X4], R84 ;  /* 0x000000547a007388 */ /* 0x000fe80000004c00 */
[----:B------:R-:W-:Y:S04]  /*a820*/  STS.128 [R122.X4+0x110], R44 ;  /* 0x0001102c7a007388 */ /* 0x000fe80000004c00 */
[----:B------:R-:W-:Y:S04]  /*a830*/  STS.128 [R122.X4+0x220], R28 ;  /* 0x0002201c7a007388 */ /* 0x000fe80000004c00 */
[----:B------:R-:W-:Y:S04]  /*a840*/  STS.128 [R122.X4+0x330], R24 ;  /* 0x000330187a007388 */ /* 0x000fe80000004c00 */
[----:B------:R-:W-:Y:S06]  /*a850*/  BAR.SYNC 0x0 ;  /* 0x0000000000007b1d */ /* 0x000fec0000000000 */
[----:B------:R-:W1:Y:S01]  /*a860*/  LDS.128 R68, [R0] ;  /* 0x0000000000447984 */ /* 0x000e620000000c00 */
[----:B------:R-:W-:Y:S01]  /*a870*/  CS2R R44, SRZ ;  /* 0x00000000002c7805 */ /* 0x000fe2000001ff00 */
[----:B------:R-:W-:Y:S01]  /*a880*/  CS2R R46, SRZ ;  /* 0x00000000002e7805 */ /* 0x000fe2000001ff00 */
[----:B------:R-:W-:Y:S01]  /*a890*/  CS2R R28, SRZ ;  /* 0x00000000001c7805 */ /* 0x000fe2000001ff00 */
[----:B------:R-:W1:Y:S01]  /*a8a0*/  LDS.128 R48, [R0+0x880] ;  /* 0x0008800000307984 */ /* 0x000e620000000c00 */
[----:B------:R-:W-:Y:S01]  /*a8b0*/  CS2R R30, SRZ ;  /* 0x00000000001e7805 */ /* 0x000fe2000001ff00 */
[----:B------:R-:W-:Y:S01]  /*a8c0*/  CS2R R24, SRZ ;  /* 0x0000000000187805 */ /* 0x000fe2000001ff00 */
[----:B------:R-:W-:Y:S01]  /*a8d0*/  CS2R R26, SRZ ;  /* 0x00000000001a7805 */ /* 0x000fe2000001ff00 */
[----:B------:R-:W1:Y:S01]  /*a8e0*/  LDS.128 R52, [R0+0x1100] ;  /* 0x0011000000347984 */ /* 0x000e620000000c00 */
[----:B------:R-:W-:Y:S01]  /*a8f0*/  P2R R102, PR, RZ, 0x8 ;  /* 0x00000008ff667803 */ /* 0x000fe20000000000 */
[----:B------:R-:W-:Y:S01]  /*a900*/  CS2R R84, SRZ ;  /* 0x0000000000547805 */ /* 0x000fe2000001ff00 */
[----:B------:R-:W-:Y:S01]  /*a910*/  P2R R103, PR, RZ, 0x4 ;  /* 0x00000004ff677803 */ /* 0x000fe20000000000 */
[----:B------:R-:W1:Y:S01]  /*a920*/  LDS.128 R64, [R0+0x1980] ;  /* 0x0019800000407984 */ /* 0x000e620000000c00 */
[----:B------:R-:W-:Y:S01]  /*a930*/  P2R R133, PR, RZ, 0x2 ;  /* 0x00000002ff857803 */ /* 0x000fe20000000000 */
[----:B------:R-:W-:-:S02]  /*a940*/  CS2R R86, SRZ ;  /* 0x0000000000567805 */ /* 0x000fc4000001ff00 */
[----:B------:R-:W-:Y:S06]  /*a950*/  BAR.SYNC 0x0 ;  /* 0x0000000000007b1d */ /* 0x000fec0000000000 */
[----:B------:R-:W-:Y:S04]  /*a960*/  STS.128 [R122.X4], R60 ;  /* 0x0000003c7a007388 */ /* 0x000fe80000004c00 */
[----:B------:R-:W-:Y:S04]  /*a970*/  STS.128 [R122.X4+0x110], R56 ;  /* 0x000110387a007388 */ /* 0x000fe80000004c00 */
[----:B------:R-:W-:Y:S04]  /*a980*/  STS.128 [R122.X4+0x220], R96 ;  /* 0x000220607a007388 */ /* 0x000fe80000004c00 */
[----:B------:R-:W-:Y:S04]  /*a990*/  STS.128 [R122.X4+0x330], R92 ;  /* 0x0003305c7a007388 */ /* 0x000fe80000004c00 */
[----:B------:R-:W-:Y:S06]  /*a9a0*/  BAR.SYNC 0x0 ;  /* 0x0000000000007b1d */ /* 0x000fec0000000000 */
[----:B------:R-:W1:Y:S01]  /*a9b0*/  @P0 LDG.E.EL.128 R112, [R142.64] ;  /* 0x0000000a8e700981 */ /* 0x000e62000c2e1d00 */
[----:B------:R-:W-:Y:S01]  /*a9c0*/  ISETP.LT.AND P0, PT, R138, UR4, !P6 ;  /* 0x000000048a007c0c */ /* 0x000fe2000f701270 */
[----:B------:R-:W-:Y:S01]  /*a9d0*/  CS2R R56, SRZ ;  /* 0x0000000000387805 */ /* 0x000fe2000001ff00 */
[----:B------:R-:W-:Y:S01]  /*a9e0*/  CS2R R58, SRZ ;  /* 0x00000000003a7805 */ /* 0x000fe2000001ff00 */
[----:B------:R-:W2:Y:S01]  /*a9f0*/  @P4 LDG.E.EL.128 R108, [R142.64] ;  /* 0x0000000a8e6c4981 */ /* 0x000ea2000c2e1d00 */
[----:B------:R-:W-:Y:S01]  /*aa00*/  P2R R135, PR, RZ, 0x1 ;  /* 0x00000001ff877803 */ /* 0x000fe20000000000 */
[----:B------:R-:W-:Y:S01]  /*aa10*/  CS2R R60, SRZ ;  /* 0x00000000003c7805 */ /* 0x000fe2000001ff00 */
[----:B------:R-:W-:Y:S01]  /*aa20*/  CS2R R62, SRZ ;  /* 0x00000000003e7805 */ /* 0x000fe2000001ff00 */
[----:B------:R-:W3:Y:S01]  /*aa30*/  @P3 LDG.E.EL.128 R104, [R142.64] ;  /* 0x0000000a8e683981 */ /* 0x000ee2000c2e1d00 */
[----:B------:R-:W-:-:S03]  /*aa40*/  LOP3.LUT R122, R118, 0x50, RZ, 0xfc, !PT ;  /* 0x00000050767a7812 */ /* 0x000fc600078efcff */
[----:B------:R-:W4:Y:S04]  /*aa50*/  @P2 LDG.E.EL.128 R24, [R142.64] ;  /* 0x0000000a8e182981 */ /* 0x000f28000c2e1d00 */
[----:B------:R-:W4:Y:S01]  /*aa60*/  @P0 LDG.E.EL.128 R44, [R142.64] ;  /* 0x0000000a8e2c0981 */ /* 0x000f22000c2e1d00 */
[----:B------:R-:W-:-:S03]  /*aa70*/  ISETP.LT.AND P0, PT, R136, UR4, !P6 ;  /* 0x0000000488007c0c */ /* 0x000fc6000f701270 */
[----:B------:R-:W5:Y:S01]  /*aa80*/  @P1 LDG.E.EL.128 R28, [R142.64] ;  /* 0x0000000a8e1c1981 */ /* 0x000f62000c2e1d00 */
[----:B------:R-:W-:Y:S01]  /*aa90*/  P2R R137, PR, RZ, 0x1 ;  /* 0x00000001ff897803 */ /* 0x000fe20000000000 */
[----:B------:R-:W-:Y:S01]  /*aaa0*/  CS2R R90, SRZ ;  /* 0x00000000005a7805 */ /* 0x000fe2000001ff00 */
[----:B------:R-:W-:Y:S01]  /*aab0*/  CS2R R92, SRZ ;  /* 0x00000000005c7805 */ /* 0x000fe2000001ff00 */
[----:B------:R-:W-:Y:S01]  /*aac0*/  CS2R R94, SRZ ;  /* 0x00000000005e7805 */ /* 0x000fe2000001ff00 */
[----:B------:R-:W-:Y:S01]  /*aad0*/  CS2R R96, SRZ ;  /* 0x0000000000607805 */ /* 0x000fe2000001ff00 */
[----:B------:R-:W-:Y:S01]  /*aae0*/  CS2R R98, SRZ ;  /* 0x0000000000627805 */ /* 0x000fe2000001ff00 */
[----:B------:R-:W5:Y:S04]  /*aaf0*/  @P5 LDG.E.EL.128 R76, [R142.64] ;  /* 0x0000000a8e4c5981 */ /* 0x000f68000c2e1d00 */
[----:B------:R-:W5:Y:S01]  /*ab00*/  @P0 LDG.E.EL.128 R56, [R142.64] ;  /* 0x0000000a8e380981 */ /* 0x000f62000c2e1d00 */
[----:B------:R-:W-:-:S04]  /*ab10*/  ISETP.LT.AND P0, PT, R134, UR4, !P6 ;  /* 0x0000000486007c0c */ /* 0x000fc8000f701270 */
[----:B------:R-:W-:-:S09]  /*ab20*/  P2R R131, PR, RZ, 0x1 ;  /* 0x00000001ff837803 */ /* 0x000fd20000000000 */
[----:B------:R-:W5:Y:S01]  /*ab30*/  @P0 LDG.E.EL.128 R60, [R142.64] ;  /* 0x0000000a8e3c0981 */ /* 0x000f62000c2e1d00 */
[----:B------:R-:W-:Y:S02]  /*ab40*/  ISETP.LT.AND P0, PT, R132, UR4, !P6 ;  /* 0x0000000484007c0c */ /* 0x000fe4000f701270 */
[----:B------:R-:W-:Y:S02]  /*ab50*/  ISETP.LT.AND P4, PT, R122, UR4, !P6 ;  /* 0x000000047a007c0c */ /* 0x000fe4000f781270 */
[----:B------:R-:W-:Y:S02]  /*ab60*/  ISETP.LT.AND P3, PT, R124, UR4, !P6 ;  /* 0x000000047c007c0c */ /* 0x000fe4000f761270 */
[----:B------:R-:W-:Y:S02]  /*ab70*/  ISETP.LT.AND P2, PT, R126, UR4, !P6 ;  /* 0x000000047e007c0c */ /* 0x000fe4000f741270 */
[----:B------:R-:W-:-:S05]  /*ab80*/  P2R R129, PR, RZ, 0x1 ;  /* 0x00000001ff817803 */ /* 0x000fca0000000000 */
[----:B------:R-:W5:Y:S01]  /*ab90*/  @P0 LDG.E.EL.128 R72, [R142.64] ;  /* 0x0000000a8e480981 */ /* 0x000f62000c2e1d00 */
[----:B------:R-:W-:Y:S02]  /*aba0*/  ISETP.LT.AND P1, PT, R2, UR4, !P6 ;  /* 0x0000000402007c0c */ /* 0x000fe4000f721270 */
[----:B------:R-:W-:Y:S01]  /*abb0*/  ISETP.LT.AND P0, PT, R128, UR4, !P6 ;  /* 0x0000000480007c0c */ /* 0x000fe2000f701270 */
[----:B------:R-:W5:Y:S01]  /*abc0*/  @P4 LDG.E.EL.128 R80, [R142.64] ;  /* 0x0000000a8e504981 */ /* 0x000f62000c2e1d00 */
[----:B------:R-:W-:-:S03]  /*abd0*/  ISETP.LT.AND P6, PT, R120, UR4, !P6 ;  /* 0x0000000478007c0c */ /* 0x000fc6000f7c1270 */
[----:B------:R-:W5:Y:S01]  /*abe0*/  @P3 LDG.E.EL.128 R84, [R142.64] ;  /* 0x0000000a8e543981 */ /* 0x000f62000c2e1d00 */
[----:B------:R-:W-:-:S03]  /*abf0*/  P2R R3, PR, RZ, 0x20 ;  /* 0x00000020ff037803 */ /* 0x000fc60000000000 */
[----:B------:R-:W5:Y:S01]  /*ac00*/  @P2 LDG.E.EL.128 R88, [R142.64] ;  /* 0x0000000a8e582981 */ /* 0x000f62000c2e1d00 */
[----:B------:R-:W-:Y:S02]  /*ac10*/  P2R R119, PR, RZ, 0x10 ;  /* 0x00000010ff777803 */ /* 0x000fe40000000000 */
[----:B------:R-:W-:Y:S01]  /*ac20*/  P2R R121, PR, RZ, 0x8 ;  /* 0x00000008ff797803 */ /* 0x000fe20000000000 */
[----:B------:R-:W5:Y:S01]  /*ac30*/  @P1 LDG.E.EL.128 R92, [R142.64] ;  /* 0x0000000a8e5c1981 */ /* 0x000f62000c2e1d00 */
[----:B------:R-:W-:Y:S02]  /*ac40*/  P2R R123, PR, RZ, 0x4 ;  /* 0x00000004ff7b7803 */ /* 0x000fe40000000000 */
[----:B------:R-:W-:Y:S01]  /*ac50*/  ISETP.NE.AND P5, PT, R103, RZ, PT ;  /* 0x000000ff6700720c */ /* 0x000fe20003fa5270 */
[----:B------:R-:W5:Y:S01]  /*ac60*/  @P0 LDG.E.EL.128 R96, [R142.64] ;  /* 0x0000000a8e600981 */ /* 0x000f62000c2e1d00 */
[----:B------:R-:W-:Y:S02]  /*ac70*/  ISETP.NE.AND P4, PT, R102, RZ, PT ;  /* 0x000000ff6600720c */ /* 0x000fe40003f85270 */
[----:B------:R-:W-:Y:S01]  /*ac80*/  ISETP.NE.AND P3, PT, R101, RZ, PT ;  /* 0x000000ff6500720c */ /* 0x000fe20003f65270 */
[----:B------:R-:W-:Y:S01]  /*ac90*/  CS2R R102, SRZ ;  /* 0x0000000000667805 */ /* 0x000fe2000001ff00 */
[----:B------:R-:W-:-:S02]  /*aca0*/  ISETP.NE.AND P2, PT, R100, RZ, PT ;  /* 0x000000ff6400720c */ /* 0x000fc40003f45270 */
[----:B------:R-:W-:-:S06]  /*acb0*/  CS2R R100, SRZ ;  /* 0x0000000000647805 */ /* 0x000fcc000001ff00 */
[----:B------:R-:W5:Y:S01]  /*acc0*/  @P6 LDG.E.EL.128 R100, [R142.64] ;  /* 0x0000000a8e646981 */ /* 0x000f62000c2e1d00 */
[-C--:B------:R-:W-:Y:S02]  /*acd0*/  LEA R125, R118, R117.reuse, 0x7 ;  /* 0x00000075767d7211 */ /* 0x080fe400078e38ff */
[----:B------:R-:W-:Y:S02]  /*ace0*/  P2R R127, PR, RZ, 0x2 ;  /* 0x00000002ff7f7803 */ /* 0x000fe40000000000 */
[----:B------:R-:W-:Y:S01]  /*acf0*/  ISETP.NE.AND P1, PT, R133, RZ, PT ;  /* 0x000000ff8500720c */ /* 0x000fe20003f25270 */
[----:B-1----:R-:W-:Y:S01]  /*ad00*/  FADD R4, R4, R112 ;  /* 0x0000007004047221 */ /* 0x002fe20000000000 */
[----:B------:R-:W-:Y:S01]  /*ad10*/  FADD R5, R5, R113 ;  /* 0x0000007105057221 */ /* 0x000fe20000000000 */
[----:B------:R-:W-:Y:S01]  /*ad20*/  FADD R7, R7, R115 ;  /* 0x0000007307077221 */ /* 0x000fe20000000000 */
[----:B------:R-:W-:Y:S01]  /*ad30*/  FADD R6, R6, R114 ;  /* 0x0000007206067221 */ /* 0x000fe20000000000 */
[-C--:B------:R-:W-:Y:S01]  /*ad40*/  IMAD.WIDE R112, R125, R116.reuse, c[0x0][0x178] ;  /* 0x00005e007d707625 */ /* 0x080fe200078e0274 */
[-C--:B------:R-:W-:Y:S01]  /*ad50*/  LEA R115, R146, R117.reuse, 0x7 ;  /* 0x0000007592737211 */ /* 0x080fe200078e38ff */
[----:B--2---:R-:W-:Y:S01]  /*ad60*/  FADD R16, R16, R108 ;  /* 0x0000006c10107221 */ /* 0x004fe20000000000 */
[----:B------:R-:W-:Y:S01]  /*ad70*/  FADD R17, R17, R109 ;  /* 0x0000006d11117221 */ /* 0x000fe20000000000 */
[----:B------:R-:W-:Y:S01]  /*ad80*/  FADD R19, R19, R111 ;  /* 0x0000006f13137221 */ /* 0x000fe20000000000 */
[----:B------:R1:W-:Y:S01]  /*ad90*/  @P2 STG.E.128 [R112.64], R4 ;  /* 0x0000000470002986 */ /* 0x0003e2000c101d0a */
[----:B------:R-:W-:Y:S01]  /*ada0*/  FADD R18, R18, R110 ;  /* 0x0000006e12127221 */ /* 0x000fe20000000000 */
[-C--:B------:R-:W-:Y:S01]  /*adb0*/  IMAD.WIDE R108, R115, R116.reuse, c[0x0][0x178] ;  /* 0x00005e00736c7625 */ /* 0x080fe200078e0274 */
[-C--:B------:R-:W-:Y:S01]  /*adc0*/  LEA R111, R148, R117.reuse, 0x7 ;  /* 0x00000075946f7211 */ /* 0x080fe200078e38ff */
[----:B---3--:R-:W-:Y:S01]  /*add0*/  FADD R12, R12, R104 ;  /* 0x000000680c0c7221 */ /* 0x008fe20000000000 */
[----:B------:R-:W-:Y:S01]  /*ade0*/  FADD R13, R13, R105 ;  /* 0x000000690d0d7221 */ /* 0x000fe20000000000 */
[----:B------:R-:W-:Y:S01]  /*adf0*/  FADD R14, R14, R106 ;  /* 0x0000006a0e0e7221 */ /* 0x000fe20000000000 */
[----:B------:R2:W-:Y:S01]  /*ae00*/  @P3 STG.E.128 [R108.64], R16 ;  /* 0x000000106c003986 */ /* 0x0005e2000c101d0a */
[----:B------:R-:W-:Y:S01]  /*ae10*/  FADD R15, R15, R107 ;  /* 0x0000006b0f0f7221 */ /* 0x000fe20000000000 */
[----:B----4-:R-:W-:Y:S01]  /*ae20*/  FADD R8, R8, R24 ;  /* 0x0000001808087221 */ /* 0x010fe20000000000 */
[----:B------:R-:W-:Y:S01]  /*ae30*/  FADD R9, R9, R25 ;  /* 0x0000001909097221 */ /* 0x000fe20000000000 */
[----:B------:R-:W-:Y:S01]  /*ae40*/  FADD R10, R10, R26 ;  /* 0x0000001a0a0a7221 */ /* 0x000fe20000000000 */
[----:B------:R-:W-:Y:S01]  /*ae50*/  FADD R11, R11, R27 ;  /* 0x0000001b0b0b7221 */ /* 0x000fe20000000000 */
[----:B-1----:R-:W-:Y:S01]  /*ae60*/  LEA R7, R144, R117, 0x7 ;  /* 0x0000007590077211 */ /* 0x002fe200078e38ff */
[----:B------:R-:W-:Y:S01]  /*ae70*/  IMAD.WIDE R4, R111, R116, c[0x0][0x178] ;  /* 0x00005e006f047625 */ /* 0x000fe200078e0274 */
[----:B------:R-:W-:-:S03]  /*ae80*/  ISETP.NE.AND P2, PT, R135, RZ, PT ;  /* 0x000000ff8700720c */ /* 0x000fc60003f45270 */
[-C--:B------:R-:W-:Y:S01]  /*ae90*/  IMAD.WIDE R6, R7, R116.reuse, c[0x0][0x178] ;  /* 0x00005e0007067625 */ /* 0x080fe200078e0274 */
[-C--:B--2---:R-:W-:Y:S01]  /*aea0*/  LEA R17, R140, R117.reuse, 0x7 ;  /* 0x000000758c117211 */ /* 0x084fe200078e38ff */
[----:B------:R1:W-:Y:S01]  /*aeb0*/  @P4 STG.E.128 [R4.64], R12 ;  /* 0x0000000c04004986 */ /* 0x0003e2000c101d0a */
[----:B-----5:R-:W-:Y:S01]  /*aec0*/  FADD R28, R40, R28 ;  /* 0x0000001c281c7221 */ /* 0x020fe20000000000 */
[----:B------:R-:W-:Y:S01]  /*aed0*/  FADD R29, R41, R29 ;  /* 0x0000001d291d7221 */ /* 0x000fe20000000000 */
[----:B------:R-:W-:Y:S01]  /*aee0*/  FADD R30, R42, R30 ;  /* 0x0000001e2a1e7221 */ /* 0x000fe20000000000 */
[----:B------:R2:W-:Y:S01]  /*aef0*/  @P5 STG.E.128 [R6.64], R8 ;  /* 0x0000000806005986 */ /* 0x0005e2000c101d0a */
[----:B------:R-:W-:Y:S01]  /*af00*/  FADD R31, R43, R31 ;  /* 0x0000001f2b1f7221 */ /* 0x000fe20000000000 */
[----:B------:R-:W-:Y:S01]  /*af10*/  ISETP.NE.AND P3, PT, R137, RZ, PT ;  /* 0x000000ff8900720c */ /* 0x000fe20003f65270 */
[----:B------:R-:W-:Y:S01]  /*af20*/  FADD R36, R36, R44 ;  /* 0x0000002c24247221 */ /* 0x000fe20000000000 */
[----:B------:R-:W-:Y:S01]  /*af30*/  FADD R37, R37, R45 ;  /* 0x0000002d25257221 */ /* 0x000fe20000000000 */
[----:B------:R-:W-:Y:S01]  /*af40*/  FADD R38, R38, R46 ;  /* 0x0000002e26267221 */ /* 0x000fe20000000000 */
[----:B------:R-:W-:Y:S01]  /*af50*/  FADD R39, R39, R47 ;  /* 0x0000002f27277221 */ /* 0x000fe20000000000 */
[-C--:B-1----:R-:W-:Y:S01]  /*af60*/  IMAD.WIDE R4, R17, R116.reuse, c[0x0][0x178] ;  /* 0x00005e0011047625 */ /* 0x082fe200078e0274 */
[-C--:B------:R-:W-:Y:S01]  /*af70*/  LEA R13, R138, R117.reuse, 0x7 ;  /* 0x000000758a0d7211 */ /* 0x080fe200078e38ff */
[----:B------:R-:W-:Y:S01]  /*af80*/  FADD R32, R32, R56 ;  /* 0x0000003820207221 */ /* 0x000fe20000000000 */
[----:B------:R-:W-:Y:S01]  /*af90*/  FADD R33, R33, R57 ;  /* 0x0000003921217221 */ /* 0x000fe20000000000 */
[----:B--2---:R-:W-:Y:S01]  /*afa0*/  LEA R9, R136, R117, 0x7 ;  /* 0x0000007588097211 */ /* 0x004fe200078e38ff */
[----:B------:R1:W-:Y:S01]  /*afb0*/  @P1 STG.E.128 [R4.64], R28 ;  /* 0x0000001c04001986 */ /* 0x0003e2000c101d0a */
[----:B------:R-:W-:Y:S01]  /*afc0*/  IMAD.WIDE R6, R13, R116, c[0x0][0x178] ;  /* 0x00005e000d067625 */ /* 0x000fe200078e0274 */
[----:B------:R-:W-:Y:S01]  /*afd0*/  FADD R34, R34, R58 ;  /* 0x0000003a22227221 */ /* 0x000fe20000000000 */
[----:B------:R-:W-:Y:S01]  /*afe0*/  FADD R35, R35, R59 ;  /* 0x0000003b23237221 */ /* 0x000fe20000000000 */
[----:B------:R-:W-:Y:S01]  /*aff0*/  ISETP.NE.AND P4, PT, R131, RZ, PT ;  /* 0x000000ff8300720c */ /* 0x000fe20003f85270 */
[----:B------:R-:W-:Y:S04]  /*b000*/  LDS.128 R12, [R0+0x880] ;  /* 0x00088000000c7984 */ /* 0x000fe80000000c00 */
[----:B------:R2:W-:Y:S01]  /*b010*/  @P2 STG.E.128 [R6.64], R36 ;  /* 0x0000002406002986 */ /* 0x0005e2000c101d0a */
[----:B------:R-:W-:Y:S01]  /*b020*/  FADD R20, R20, R60 ;  /* 0x0000003c14147221 */ /* 0x000fe20000000000 */
[----:B------:R-:W-:-:S02]  /*b030*/  FADD R21, R21, R61 ;  /* 0x0000003d15157221 */ /* 0x000fc40000000000 */
[----:B------:R-:W-:Y:S01]  /*b040*/  LDS.128 R16, [R0+0x1100] ;  /* 0x0011000000107984 */ /* 0x000fe20000000c00 */
[----:B-1----:R-:W-:Y:S01]  /*b050*/  IMAD.WIDE R4, R9, R116, c[0x0][0x178] ;  /* 0x00005e0009047625 */ /* 0x002fe200078e0274 */
[----:B------:R-:W-:-:S05]  /*b060*/  LEA R9, R134, R117, 0x7 ;  /* 0x0000007586097211 */ /* 0x000fca00078e38ff */
[----:B--2---:R-:W-:Y:S01]  /*b070*/  IMAD.WIDE R6, R9, R116, c[0x0][0x178] ;  /* 0x00005e0009067625 */ /* 0x004fe200078e0274 */
[----:B------:R-:W-:Y:S01]  /*b080*/  LEA R9, R132, R117, 0x7 ;  /* 0x0000007584097211 */ /* 0x000fe200078e38ff */
[----:B------:R1:W-:Y:S01]  /*b090*/  @P3 STG.E.128 [R4.64], R32 ;  /* 0x0000002004003986 */ /* 0x0003e2000c101d0a */
[----:B------:R-:W-:Y:S01]  /*b0a0*/  FADD R22, R22, R62 ;  /* 0x0000003e16167221 */ /* 0x000fe20000000000 */
[----:B------:R-:W-:-:S05]  /*b0b0*/  FADD R23, R23, R63 ;  /* 0x0000003f17177221 */ /* 0x000fca0000000000 */
[----:B------:R2:W-:Y:S04]  /*b0c0*/  @P4 STG.E.128 [R6.64], R20 ;  /* 0x0000001406004986 */ /* 0x0005e8000c101d0a */
[----:B------:R-:W-:Y:S01]  /*b0d0*/  LDS.128 R20, [R0+0x1980] ;  /* 0x0019800000147984 */ /* 0x000fe20000000c00 */
[----:B-1----:R-:W-:-:S03]  /*b0e0*/  IMAD.WIDE R4, R9, R116, c[0x0][0x178] ;  /* 0x00005e0009047625 */ /* 0x002fc600078e0274 */
[----:B------:R-:W1:Y:S01]  /*b0f0*/  LDS.128 R8, [R0] ;  /* 0x0000000000087984 */ /* 0x000e620000000c00 */
[----:B------:R-:W-:Y:S01]  /*b100*/  ISETP.NE.AND P5, PT, R129, RZ, PT ;  /* 0x000000ff8100720c */ /* 0x000fe20003fa5270 */
[----:B------:R-:W-:Y:S01]  /*b110*/  FADD R68, R68, R72 ;  /* 0x0000004844447221 */ /* 0x000fe20000000000 */
[----:B------:R-:W-:Y:S01]  /*b120*/  FADD R69, R69, R73 ;  /* 0x0000004945457221 */ /* 0x000fe20000000000 */
[----:B------:R-:W-:Y:S01]  /*b130*/  FADD R70, R70, R74 ;  /* 0x0000004a46467221 */ /* 0x000fe20000000000 */
[----:B------:R-:W-:Y:S01]  /*b140*/  FADD R71, R71, R75 ;  /* 0x0000004b47477221 */ /* 0x000fe20000000000 */
[----:B------:R-:W-:Y:S02]  /*b150*/  ISETP.NE.AND P4, PT, R119, RZ, PT ;  /* 0x000000ff7700720c */ /* 0x000fe40003f85270 */
[----:B------:R-:W-:Y:S02]  /*b160*/  ISETP.NE.AND P3, PT, R121, RZ, PT ;  /* 0x000000ff7900720c */ /* 0x000fe40003f65270 */
[----:B------:R-:W-:-:S04]  /*b170*/  ISETP.NE.AND P2, PT, R123, RZ, PT ;  /* 0x000000ff7b00720c */ /* 0x000fc80003f45270 */
[----:B------:R3:W-:Y:S01]  /*b180*/  @P5 STG.E.128 [R4.64], R68 ;  /* 0x0000004404005986 */ /* 0x0007e2000c101d0a */
[----:B------:R-:W-:Y:S02]  /*b190*/  ISETP.NE.AND P5, PT, R3, RZ, PT ;  /* 0x000000ff0300720c */ /* 0x000fe40003fa5270 */
[-C--:B------:R-:W-:Y:S02]  /*b1a0*/  LEA R3, R130, R117.reuse, 0x7 ;  /* 0x0000007582037211 */ /* 0x080fe400078e38ff */
[----:B------:R-:W-:Y:S02]  /*b1b0*/  ISETP.NE.AND P1, PT, R127, RZ, PT ;  /* 0x000000ff7f00720c */ /* 0x000fe40003f25270 */
[-C--:B--2---:R-:W-:Y:S02]  /*b1c0*/  LEA R7, R122, R117.reuse, 0x7 ;  /* 0x000000757a077211 */ /* 0x084fe400078e38ff */
[-C--:B------:R-:W-:Y:S02]  /*b1d0*/  LEA R25, R124, R117.reuse, 0x7 ;  /* 0x000000757c197211 */ /* 0x080fe400078e38ff */
[-C--:B------:R-:W-:Y:S01]  /*b1e0*/  LEA R27, R126, R117.reuse, 0x7 ;  /* 0x000000757e1b7211 */ /* 0x080fe200078e38ff */
[----:B------:R-:W-:Y:S01]  /*b1f0*/  FADD R48, R48, R76 ;  /* 0x0000004c30307221 */ /* 0x000fe20000000000 */
[-C--:B------:R-:W-:Y:S01]  /*b200*/  LEA R29, R2, R117.reuse, 0x7 ;  /* 0x00000075021d7211 */ /* 0x080fe200078e38ff */
[----:B------:R-:W-:Y:S01]  /*b210*/  FADD R49, R49, R77 ;  /* 0x0000004d31317221 */ /* 0x000fe20000000000 */
[-C--:B------:R-:W-:Y:S01]  /*b220*/  LEA R31, R128, R117.reuse, 0x7 ;  /* 0x00000075801f7211 */ /* 0x080fe200078e38ff */
[----:B------:R-:W-:Y:S01]  /*b230*/  FADD R50, R50, R78 ;  /* 0x0000004e32327221 */ /* 0x000fe20000000000 */
[----:B------:R-:W-:Y:S01]  /*b240*/  FADD R51, R51, R79 ;  /* 0x0000004f33337221 */ /* 0x000fe20000000000 */
[-C--:B------:R-:W-:Y:S01]  /*b250*/  IMAD.WIDE R2, R3, R116.reuse, c[0x0][0x178] ;  /* 0x00005e0003027625 */ /* 0x080fe200078e0274 */
[----:B------:R-:W-:Y:S01]  /*b260*/  FADD R52, R52, R80 ;  /* 0x0000005034347221 */ /* 0x000fe20000000000 */
[----:B------:R-:W-:Y:S01]  /*b270*/  FADD R53, R53, R81 ;  /* 0x0000005135357221 */ /* 0x000fe20000000000 */
[----:B------:R-:W-:Y:S01]  /*b280*/  FADD R54, R54, R82 ;  /* 0x0000005236367221 */ /* 0x000fe20000000000 */
[----:B------:R-:W-:Y:S01]  /*b290*/  FADD R55, R55, R83 ;  /* 0x0000005337377221 */ /* 0x000fe20000000000 */
[-C--:B---3--:R-:W-:Y:S01]  /*b2a0*/  IMAD.WIDE R4, R7, R116.reuse, c[0x0][0x178] ;  /* 0x00005e0007047625 */ /* 0x088fe200078e0274 */
[----:B------:R-:W-:Y:S01]  /*b2b0*/  FADD R64, R64, R84 ;  /* 0x0000005440407221 */ /* 0x000fe20000000000 */
[----:B------:R-:W-:Y:S01]  /*b2c0*/  FADD R65, R65, R85 ;  /* 0x0000005541417221 */ /* 0x000fe20000000000 */
[----:B------:R-:W-:Y:S01]  /*b2d0*/  FADD R66, R66, R86 ;  /* 0x0000005642427221 */ /* 0x000fe20000000000 */
[----:B------:R-:W-:Y:S01]  /*b2e0*/  FADD R67, R67, R87 ;  /* 0x0000005743437221 */ /* 0x000fe20000000000 */
[----:B-1----:R-:W-:Y:S01]  /*b2f0*/  FADD R88, R8, R88 ;  /* 0x0000005808587221 */ /* 0x002fe20000000000 */
[----:B------:R-:W-:Y:S01]  /*b300*/  FADD R89, R9, R89 ;  /* 0x0000005909597221 */ /* 0x000fe20000000000 */
[-C--:B------:R-:W-:Y:S01]  /*b310*/  IMAD.WIDE R6, R25, R116.reuse, c[0x0][0x178] ;  /* 0x00005e0019067625 */ /* 0x080fe200078e0274 */
[----:B------:R-:W-:Y:S01]  /*b320*/  FADD R90, R10, R90 ;  /* 0x0000005a0a5a7221 */ /* 0x000fe20000000000 */
[----:B------:R-:W-:Y:S01]  /*b330*/  FADD R91, R11, R91 ;  /* 0x0000005b0b5b7221 */ /* 0x000fe20000000000 */
        /* <DEDUP_REMOVED lines=9> */
[----:B------:R-:W-:Y:S01]  /*b3d0*/  FADD R19, R19, R99 ;  /* 0x0000006313137221 */ /* 0x000fe20000000000 */
[----:B------:R1:W-:Y:S01]  /*b3e0*/  @P5 STG.E.128 [R2.64], R48 ;  /* 0x0000003002005986 */ /* 0x0003e2000c101d0a */
[----:B------:R-:W-:Y:S01]  /*b3f0*/  IMAD.WIDE R12, R31, R116, c[0x0][0x178] ;  /* 0x00005e001f0c7625 */ /* 0x000fe200078e0274 */
[----:B------:R-:W-:-:S02]  /*b400*/  LEA R117, R120, R117, 0x7 ;  /* 0x0000007578757211 */ /* 0x000fc400078e38ff */
[----:B------:R1:W-:Y:S04]  /*b410*/  @P4 STG.E.128 [R4.64], R52 ;  /* 0x0000003404004986 */ /* 0x0003e8000c101d0a */
[----:B------:R1:W-:Y:S04]  /*b420*/  @P3 STG.E.128 [R6.64], R64 ;  /* 0x0000004006003986 */ /* 0x0003e8000c101d0a */
[----:B------:R1:W-:Y:S04]  /*b430*/  @P2 STG.E.128 [R8.64], R88 ;  /* 0x0000005808002986 */ /* 0x0003e8000c101d0a */
[----:B------:R1:W-:Y:S01]  /*b440*/  @P1 STG.E.128 [R10.64], R92 ;  /* 0x0000005c0a001986 */ /* 0x0003e2000c101d0a */
[----:B------:R-:W-:-:S03]  /*b450*/  FADD R20, R20, R100 ;  /* 0x0000006414147221 */ /* 0x000fc60000000000 */
[----:B------:R1:W-:Y:S01]  /*b460*/  @P0 STG.E.128 [R12.64], R16 ;  /* 0x000000100c000986 */ /* 0x0003e2000c101d0a */
[----:B------:R-:W-:Y:S01]  /*b470*/  FADD R21, R21, R101 ;  /* 0x0000006515157221 */ /* 0x000fe20000000000 */
[----:B------:R-:W-:Y:S01]  /*b480*/  FADD R22, R22, R102 ;  /* 0x0000006616167221 */ /* 0x000fe20000000000 */
[----:B------:R-:W-:Y:S01]  /*b490*/  FADD R23, R23, R103 ;  /* 0x0000006717177221 */ /* 0x000fe20000000000 */
[----:B------:R-:W-:Y:S01]  /*b4a0*/  IMAD.WIDE R116, R117, R116, c[0x0][0x178] ;  /* 0x00005e0075747625 */ /* 0x000fe200078e0274 */
[----:B------:R-:W-:Y:S06]  /*b4b0*/  @!P6 EXIT ;  /* 0x000000000000e94d */ /* 0x000fec0003800000 */
[----:B------:R-:W-:Y:S01]  /*b4c0*/  STG.E.128 [R116.64], R20 ;  /* 0x0000001474007986 */ /* 0x000fe2000c101d0a */
[----:B------:R-:W-:Y:S05]  /*b4d0*/  EXIT ;  /* 0x000000000000794d */ /* 0x000fea0003800000 */
.L_x_2:
[----:B------:R-:W-:-:S00]  /*b4e0*/  BRA `(.L_x_2) ;  /* 0xfffffff000007947 */ /* 0x000fc0000383ffff */
[----:B------:R-:W-:-:S00]  /*b4f0*/  NOP ;  /* 0x0000000000007918 */ /* 0x000fc00000000000 */
        /* <DEDUP_REMOVED lines=8> */
.L_x_3:


//--------------------- .nv.shared.triton_mm      --------------------------
	.section	.nv.shared.triton_mm,"aw",@nobits
	.align	16
